//
// Generated by NVIDIA NVVM Compiler
//
// Compiler Build ID: CL-36424714
// Cuda compilation tools, release 13.0, V13.0.88
// Based on NVVM 20.0.0
//

.version 9.0
.target sm_100
.address_size 64

	// .globl	_Z18grain_apply_kernelPKfPfiifffi
.const .align 1 .b8 perm_table[512] = {151, 160, 137, 91, 90, 15, 131, 13, 201, 95, 96, 53, 194, 233, 7, 225, 140, 36, 103, 30, 69, 142, 8, 99, 37, 240, 21, 10, 23, 190, 6, 148, 247, 120, 234, 75, 0, 26, 197, 62, 94, 252, 219, 203, 117, 35, 11, 32, 57, 177, 33, 88, 237, 149, 56, 87, 174, 20, 125, 136, 171, 168, 68, 175, 74, 165, 71, 134, 139, 48, 27, 166, 77, 146, 158, 231, 83, 111, 229, 122, 60, 211, 133, 230, 220, 105, 92, 41, 55, 46, 245, 40, 244, 102, 143, 54, 65, 25, 63, 161, 1, 216, 80, 73, 209, 76, 132, 187, 208, 89, 18, 169, 200, 196, 135, 130, 116, 188, 159, 86, 164, 100, 109, 198, 173, 186, 3, 64, 52, 217, 226, 250, 124, 123, 5, 202, 38, 147, 118, 126, 255, 82, 85, 212, 207, 206, 59, 227, 47, 16, 58, 17, 182, 189, 28, 42, 223, 183, 170, 213, 119, 248, 152, 2, 44, 154, 163, 70, 221, 153, 101, 155, 167, 43, 172, 9, 129, 22, 39, 253, 19, 98, 108, 110, 79, 113, 224, 232, 178, 185, 112, 104, 218, 246, 97, 228, 251, 34, 242, 193, 238, 210, 144, 12, 191, 179, 162, 241, 81, 51, 145, 235, 249, 14, 239, 107, 49, 192, 214, 31, 181, 199, 106, 157, 184, 84, 204, 176, 115, 121, 50, 45, 127, 4, 150, 254, 138, 236, 205, 93, 222, 114, 67, 29, 24, 72, 243, 141, 128, 195, 78, 66, 215, 61, 156, 180, 151, 160, 137, 91, 90, 15, 131, 13, 201, 95, 96, 53, 194, 233, 7, 225, 140, 36, 103, 30, 69, 142, 8, 99, 37, 240, 21, 10, 23, 190, 6, 148, 247, 120, 234, 75, 0, 26, 197, 62, 94, 252, 219, 203, 117, 35, 11, 32, 57, 177, 33, 88, 237, 149, 56, 87, 174, 20, 125, 136, 171, 168, 68, 175, 74, 165, 71, 134, 139, 48, 27, 166, 77, 146, 158, 231, 83, 111, 229, 122, 60, 211, 133, 230, 220, 105, 92, 41, 55, 46, 245, 40, 244, 102, 143, 54, 65, 25, 63, 161, 1, 216, 80, 73, 209, 76, 132, 187, 208, 89, 18, 169, 200, 196, 135, 130, 116, 188, 159, 86, 164, 100, 109, 198, 173, 186, 3, 64, 52, 217, 226, 250, 124, 123, 5, 202, 38, 147, 118, 126, 255, 82, 85, 212, 207, 206, 59, 227, 47, 16, 58, 17, 182, 189, 28, 42, 223, 183, 170, 213, 119, 248, 152, 2, 44, 154, 163, 70, 221, 153, 101, 155, 167, 43, 172, 9, 129, 22, 39, 253, 19, 98, 108, 110, 79, 113, 224, 232, 178, 185, 112, 104, 218, 246, 97, 228, 251, 34, 242, 193, 238, 210, 144, 12, 191, 179, 162, 241, 81, 51, 145, 235, 249, 14, 239, 107, 49, 192, 214, 31, 181, 199, 106, 157, 184, 84, 204, 176, 115, 121, 50, 45, 127, 4, 150, 254, 138, 236, 205, 93, 222, 114, 67, 29, 24, 72, 243, 141, 128, 195, 78, 66, 215, 61, 156, 180};

.visible .entry _Z18grain_apply_kernelPKfPfiifffi(
	.param .u64 .ptr .align 1 _Z18grain_apply_kernelPKfPfiifffi_param_0,
	.param .u64 .ptr .align 1 _Z18grain_apply_kernelPKfPfiifffi_param_1,
	.param .u32 _Z18grain_apply_kernelPKfPfiifffi_param_2,
	.param .u32 _Z18grain_apply_kernelPKfPfiifffi_param_3,
	.param .f32 _Z18grain_apply_kernelPKfPfiifffi_param_4,
	.param .f32 _Z18grain_apply_kernelPKfPfiifffi_param_5,
	.param .f32 _Z18grain_apply_kernelPKfPfiifffi_param_6,
	.param .u32 _Z18grain_apply_kernelPKfPfiifffi_param_7
)
{
	.reg .pred 	%p<65>;
	.reg .b16 	%rs<17>;
	.reg .b32 	%r<81>;
	.reg .b32 	%f<215>;
	.reg .b64 	%rd<26>;

	ld.param.u32 	%r4, [_Z18grain_apply_kernelPKfPfiifffi_param_2];
	ld.param.u32 	%r6, [_Z18grain_apply_kernelPKfPfiifffi_param_3];
	ld.param.f32 	%f16, [_Z18grain_apply_kernelPKfPfiifffi_param_4];
	ld.param.f32 	%f17, [_Z18grain_apply_kernelPKfPfiifffi_param_5];
	mov.u32 	%r8, %ctaid.x;
	mov.u32 	%r9, %ntid.x;
	mov.u32 	%r10, %tid.x;
	mad.lo.s32 	%r1, %r8, %r9, %r10;
	mov.u32 	%r11, %ctaid.y;
	mov.u32 	%r12, %ntid.y;
	mov.u32 	%r13, %tid.y;
	mad.lo.s32 	%r14, %r11, %r12, %r13;
	setp.ge.s32 	%p1, %r1, %r4;
	setp.ge.s32 	%p2, %r14, %r6;
	or.pred  	%p3, %p1, %p2;
	mov.f32 	%f214, 0f3F800000;
	@%p3 bra 	$L__BB0_10;
	ld.param.u32 	%r80, [_Z18grain_apply_kernelPKfPfiifffi_param_7];
	ld.param.f32 	%f212, [_Z18grain_apply_kernelPKfPfiifffi_param_6];
	ld.param.u64 	%rd24, [_Z18grain_apply_kernelPKfPfiifffi_param_0];
	cvta.to.global.u64 	%rd3, %rd24;
	mad.lo.s32 	%r15, %r4, %r14, %r1;
	shl.b32 	%r3, %r15, 2;
	mul.wide.s32 	%rd4, %r3, 4;
	add.s64 	%rd5, %rd3, %rd4;
	ld.global.f32 	%f1, [%rd5];
	ld.global.f32 	%f2, [%rd5+4];
	ld.global.f32 	%f3, [%rd5+8];
	ld.global.f32 	%f4, [%rd5+12];
	mul.f32 	%f20, %f2, 0f3F371759;
	fma.rn.f32 	%f21, %f1, 0f3E59B3D0, %f20;
	fma.rn.f32 	%f5, %f3, 0f3D93DD98, %f21;
	cvt.rn.f32.s32 	%f22, %r1;
	div.rn.f32 	%f23, %f22, %f17;
	cvt.rn.f32.u32 	%f24, %r14;
	div.rn.f32 	%f25, %f24, %f17;
	cvt.rn.f32.s32 	%f26, %r80;
	div.rn.f32 	%f27, %f26, 0f41F00000;
	cvt.rmi.f32.f32 	%f28, %f23;
	cvt.rzi.s32.f32 	%r16, %f28;
	and.b32  	%r17, %r16, 255;
	cvt.rmi.f32.f32 	%f29, %f25;
	cvt.rzi.s32.f32 	%r18, %f29;
	and.b32  	%r19, %r18, 255;
	cvt.rmi.f32.f32 	%f30, %f27;
	cvt.rzi.s32.f32 	%r20, %f30;
	and.b32  	%r21, %r20, 255;
	sub.f32 	%f31, %f23, %f28;
	sub.f32 	%f32, %f25, %f29;
	sub.f32 	%f33, %f27, %f30;
	mul.f32 	%f34, %f31, %f31;
	mul.f32 	%f35, %f31, %f34;
	fma.rn.f32 	%f36, %f31, 0f40C00000, 0fC1700000;
	fma.rn.f32 	%f37, %f31, %f36, 0f41200000;
	mul.f32 	%f38, %f35, %f37;
	mul.f32 	%f39, %f32, %f32;
	mul.f32 	%f40, %f32, %f39;
	fma.rn.f32 	%f41, %f32, 0f40C00000, 0fC1700000;
	fma.rn.f32 	%f42, %f32, %f41, 0f41200000;
	mul.f32 	%f43, %f40, %f42;
	mul.f32 	%f44, %f33, %f33;
	mul.f32 	%f45, %f33, %f44;
	fma.rn.f32 	%f46, %f33, 0f40C00000, 0fC1700000;
	fma.rn.f32 	%f47, %f33, %f46, 0f41200000;
	mul.f32 	%f48, %f45, %f47;
	cvt.u64.u32 	%rd6, %r17;
	mov.u64 	%rd7, perm_table;
	add.s64 	%rd8, %rd7, %rd6;
	ld.const.u8 	%r22, [%rd8];
	add.s32 	%r23, %r19, %r22;
	cvt.u64.u32 	%rd9, %r23;
	add.s64 	%rd10, %rd7, %rd9;
	ld.const.u8 	%r24, [%rd10];
	add.s32 	%r25, %r21, %r24;
	ld.const.u8 	%r26, [%rd10+1];
	add.s32 	%r27, %r21, %r26;
	ld.const.u8 	%r28, [%rd8+1];
	add.s32 	%r29, %r19, %r28;
	cvt.u64.u32 	%rd11, %r29;
	add.s64 	%rd12, %rd7, %rd11;
	ld.const.u8 	%r30, [%rd12];
	add.s32 	%r31, %r21, %r30;
	ld.const.u8 	%r32, [%rd12+1];
	add.s32 	%r33, %r21, %r32;
	cvt.u64.u32 	%rd13, %r25;
	add.s64 	%rd14, %rd7, %rd13;
	ld.const.u8 	%rs1, [%rd14];
	cvt.u32.u16 	%r34, %rs1;
	and.b32  	%r35, %r34, 15;
	setp.lt.u32 	%p4, %r35, 8;
	selp.f32 	%f49, %f31, %f32, %p4;
	setp.lt.u32 	%p5, %r35, 4;
	and.b32  	%r36, %r34, 13;
	setp.eq.s32 	%p6, %r36, 12;
	selp.f32 	%f50, %f31, %f33, %p6;
	selp.f32 	%f51, %f32, %f50, %p5;
	and.b16  	%rs2, %rs1, 1;
	setp.eq.b16 	%p7, %rs2, 1;
	neg.f32 	%f52, %f49;
	selp.f32 	%f53, %f52, %f49, %p7;
	and.b32  	%r37, %r34, 2;
	setp.eq.s32 	%p8, %r37, 0;
	neg.f32 	%f54, %f51;
	selp.f32 	%f55, %f51, %f54, %p8;
	add.f32 	%f56, %f53, %f55;
	cvt.u64.u32 	%rd15, %r31;
	add.s64 	%rd16, %rd7, %rd15;
	ld.const.u8 	%rs3, [%rd16];
	cvt.u32.u16 	%r38, %rs3;
	add.f32 	%f57, %f31, 0fBF800000;
	and.b32  	%r39, %r38, 15;
	setp.lt.u32 	%p9, %r39, 8;
	selp.f32 	%f58, %f57, %f32, %p9;
	setp.lt.u32 	%p10, %r39, 4;
	and.b32  	%r40, %r38, 13;
	setp.eq.s32 	%p11, %r40, 12;
	selp.f32 	%f59, %f57, %f33, %p11;
	selp.f32 	%f60, %f32, %f59, %p10;
	and.b16  	%rs4, %rs3, 1;
	setp.eq.b16 	%p12, %rs4, 1;
	neg.f32 	%f61, %f58;
	selp.f32 	%f62, %f61, %f58, %p12;
	and.b32  	%r41, %r38, 2;
	setp.eq.s32 	%p13, %r41, 0;
	neg.f32 	%f63, %f60;
	selp.f32 	%f64, %f60, %f63, %p13;
	add.f32 	%f65, %f62, %f64;
	sub.f32 	%f66, %f65, %f56;
	fma.rn.f32 	%f67, %f38, %f66, %f56;
	cvt.u64.u32 	%rd17, %r27;
	add.s64 	%rd18, %rd7, %rd17;
	ld.const.u8 	%rs5, [%rd18];
	cvt.u32.u16 	%r42, %rs5;
	add.f32 	%f68, %f32, 0fBF800000;
	and.b32  	%r43, %r42, 15;
	setp.lt.u32 	%p14, %r43, 8;
	selp.f32 	%f69, %f31, %f68, %p14;
	setp.lt.u32 	%p15, %r43, 4;
	and.b32  	%r44, %r42, 13;
	setp.eq.s32 	%p16, %r44, 12;
	selp.f32 	%f70, %f31, %f33, %p16;
	selp.f32 	%f71, %f68, %f70, %p15;
	and.b16  	%rs6, %rs5, 1;
	setp.eq.b16 	%p17, %rs6, 1;
	neg.f32 	%f72, %f69;
	selp.f32 	%f73, %f72, %f69, %p17;
	and.b32  	%r45, %r42, 2;
	setp.eq.s32 	%p18, %r45, 0;
	neg.f32 	%f74, %f71;
	selp.f32 	%f75, %f71, %f74, %p18;
	add.f32 	%f76, %f73, %f75;
	cvt.u64.u32 	%rd19, %r33;
	add.s64 	%rd20, %rd7, %rd19;
	ld.const.u8 	%rs7, [%rd20];
	cvt.u32.u16 	%r46, %rs7;
	and.b32  	%r47, %r46, 15;
	setp.lt.u32 	%p19, %r47, 8;
	selp.f32 	%f77, %f57, %f68, %p19;
	setp.lt.u32 	%p20, %r47, 4;
	and.b32  	%r48, %r46, 13;
	setp.eq.s32 	%p21, %r48, 12;
	selp.f32 	%f78, %f57, %f33, %p21;
	selp.f32 	%f79, %f68, %f78, %p20;
	and.b16  	%rs8, %rs7, 1;
	setp.eq.b16 	%p22, %rs8, 1;
	neg.f32 	%f80, %f77;
	selp.f32 	%f81, %f80, %f77, %p22;
	and.b32  	%r49, %r46, 2;
	setp.eq.s32 	%p23, %r49, 0;
	neg.f32 	%f82, %f79;
	selp.f32 	%f83, %f79, %f82, %p23;
	add.f32 	%f84, %f81, %f83;
	sub.f32 	%f85, %f84, %f76;
	fma.rn.f32 	%f86, %f38, %f85, %f76;
	sub.f32 	%f87, %f86, %f67;
	fma.rn.f32 	%f88, %f43, %f87, %f67;
	ld.const.u8 	%rs9, [%rd14+1];
	cvt.u32.u16 	%r50, %rs9;
	add.f32 	%f89, %f33, 0fBF800000;
	and.b32  	%r51, %r50, 15;
	setp.lt.u32 	%p24, %r51, 8;
	selp.f32 	%f90, %f31, %f32, %p24;
	setp.lt.u32 	%p25, %r51, 4;
	and.b32  	%r52, %r50, 13;
	setp.eq.s32 	%p26, %r52, 12;
	selp.f32 	%f91, %f31, %f89, %p26;
	selp.f32 	%f92, %f32, %f91, %p25;
	and.b16  	%rs10, %rs9, 1;
	setp.eq.b16 	%p27, %rs10, 1;
	neg.f32 	%f93, %f90;
	selp.f32 	%f94, %f93, %f90, %p27;
	and.b32  	%r53, %r50, 2;
	setp.eq.s32 	%p28, %r53, 0;
	neg.f32 	%f95, %f92;
	selp.f32 	%f96, %f92, %f95, %p28;
	add.f32 	%f97, %f94, %f96;
	ld.const.u8 	%rs11, [%rd16+1];
	cvt.u32.u16 	%r54, %rs11;
	and.b32  	%r55, %r54, 15;
	setp.lt.u32 	%p29, %r55, 8;
	selp.f32 	%f98, %f57, %f32, %p29;
	setp.lt.u32 	%p30, %r55, 4;
	and.b32  	%r56, %r54, 13;
	setp.eq.s32 	%p31, %r56, 12;
	selp.f32 	%f99, %f57, %f89, %p31;
	selp.f32 	%f100, %f32, %f99, %p30;
	and.b16  	%rs12, %rs11, 1;
	setp.eq.b16 	%p32, %rs12, 1;
	neg.f32 	%f101, %f98;
	selp.f32 	%f102, %f101, %f98, %p32;
	and.b32  	%r57, %r54, 2;
	setp.eq.s32 	%p33, %r57, 0;
	neg.f32 	%f103, %f100;
	selp.f32 	%f104, %f100, %f103, %p33;
	add.f32 	%f105, %f102, %f104;
	sub.f32 	%f106, %f105, %f97;
	fma.rn.f32 	%f107, %f38, %f106, %f97;
	ld.const.u8 	%rs13, [%rd18+1];
	cvt.u32.u16 	%r58, %rs13;
	and.b32  	%r59, %r58, 15;
	setp.lt.u32 	%p34, %r59, 8;
	selp.f32 	%f108, %f31, %f68, %p34;
	setp.lt.u32 	%p35, %r59, 4;
	and.b32  	%r60, %r58, 13;
	setp.eq.s32 	%p36, %r60, 12;
	selp.f32 	%f109, %f31, %f89, %p36;
	selp.f32 	%f110, %f68, %f109, %p35;
	and.b16  	%rs14, %rs13, 1;
	setp.eq.b16 	%p37, %rs14, 1;
	neg.f32 	%f111, %f108;
	selp.f32 	%f112, %f111, %f108, %p37;
	and.b32  	%r61, %r58, 2;
	setp.eq.s32 	%p38, %r61, 0;
	neg.f32 	%f113, %f110;
	selp.f32 	%f114, %f110, %f113, %p38;
	add.f32 	%f115, %f112, %f114;
	ld.const.u8 	%rs15, [%rd20+1];
	cvt.u32.u16 	%r62, %rs15;
	and.b32  	%r63, %r62, 15;
	setp.lt.u32 	%p39, %r63, 8;
	selp.f32 	%f116, %f57, %f68, %p39;
	setp.lt.u32 	%p40, %r63, 4;
	and.b32  	%r64, %r62, 13;
	setp.eq.s32 	%p41, %r64, 12;
	selp.f32 	%f117, %f57, %f89, %p41;
	selp.f32 	%f118, %f68, %f117, %p40;
	and.b16  	%rs16, %rs15, 1;
	setp.eq.b16 	%p42, %rs16, 1;
	neg.f32 	%f119, %f116;
	selp.f32 	%f120, %f119, %f116, %p42;
	and.b32  	%r65, %r62, 2;
	setp.eq.s32 	%p43, %r65, 0;
	neg.f32 	%f121, %f118;
	selp.f32 	%f122, %f118, %f121, %p43;
	add.f32 	%f123, %f120, %f122;
	sub.f32 	%f124, %f123, %f115;
	fma.rn.f32 	%f125, %f38, %f124, %f115;
	sub.f32 	%f126, %f125, %f107;
	fma.rn.f32 	%f127, %f43, %f126, %f107;
	sub.f32 	%f128, %f127, %f88;
	fma.rn.f32 	%f129, %f48, %f128, %f88;
	add.f32 	%f130, %f129, 0f3F800000;
	mul.f32 	%f6, %f130, 0f3F000000;
	add.f32 	%f131, %f212, 0f3A83126F;
	rcp.rn.f32 	%f7, %f131;
	mul.f32 	%f132, %f7, 0f3F000000;
	cvt.rzi.f32.f32 	%f133, %f132;
	add.f32 	%f134, %f133, %f133;
	sub.f32 	%f135, %f7, %f134;
	abs.f32 	%f8, %f135;
	abs.f32 	%f9, %f6;
	setp.lt.f32 	%p44, %f9, 0f00800000;
	mul.f32 	%f136, %f9, 0f4B800000;
	selp.f32 	%f137, %f136, %f9, %p44;
	selp.f32 	%f138, 0fC1C00000, 0f00000000, %p44;
	mov.b32 	%r66, %f137;
	add.s32 	%r67, %r66, -1060439283;
	and.b32  	%r68, %r67, -8388608;
	sub.s32 	%r69, %r66, %r68;
	mov.b32 	%f139, %r69;
	cvt.rn.f32.s32 	%f140, %r68;
	fma.rn.f32 	%f141, %f140, 0f34000000, %f138;
	add.f32 	%f142, %f139, 0fBF800000;
	add.f32 	%f143, %f139, 0f3F800000;
	rcp.approx.ftz.f32 	%f144, %f143;
	add.f32 	%f145, %f142, %f142;
	mul.f32 	%f146, %f145, %f144;
	mul.f32 	%f147, %f146, %f146;
	sub.f32 	%f148, %f142, %f146;
	add.f32 	%f149, %f148, %f148;
	neg.f32 	%f150, %f146;
	fma.rn.f32 	%f151, %f150, %f142, %f149;
	mul.rn.f32 	%f152, %f144, %f151;
	fma.rn.f32 	%f153, %f147, 0f3A2C32E4, 0f3B52E7DB;
	fma.rn.f32 	%f154, %f153, %f147, 0f3C93BB73;
	fma.rn.f32 	%f155, %f154, %f147, 0f3DF6384F;
	mul.rn.f32 	%f156, %f155, %f147;
	fma.rn.f32 	%f157, %f146, 0f3FB8AA3B, %f141;
	sub.f32 	%f158, %f141, %f157;
	fma.rn.f32 	%f159, %f146, 0f3FB8AA3B, %f158;
	fma.rn.f32 	%f160, %f152, 0f3FB8AA3B, %f159;
	fma.rn.f32 	%f161, %f146, 0f32A55E34, %f160;
	mul.f32 	%f162, %f156, 0f40400000;
	fma.rn.f32 	%f163, %f162, %f152, %f161;
	fma.rn.f32 	%f164, %f156, %f146, %f163;
	add.rn.f32 	%f165, %f157, %f164;
	neg.f32 	%f166, %f157;
	add.rn.f32 	%f167, %f165, %f166;
	neg.f32 	%f168, %f167;
	add.rn.f32 	%f169, %f164, %f168;
	mul.rn.f32 	%f170, %f165, %f7;
	neg.f32 	%f171, %f170;
	fma.rn.f32 	%f172, %f165, %f7, %f171;
	fma.rn.f32 	%f173, %f169, %f7, %f172;
	cvt.rni.f32.f32 	%f174, %f170;
	sub.f32 	%f175, %f170, %f174;
	add.f32 	%f176, %f175, %f173;
	fma.rn.f32 	%f177, %f176, 0f391FCB8E, 0f3AAF85ED;
	fma.rn.f32 	%f178, %f177, %f176, 0f3C1D9856;
	fma.rn.f32 	%f179, %f178, %f176, 0f3D6357BB;
	fma.rn.f32 	%f180, %f179, %f176, 0f3E75FDEC;
	fma.rn.f32 	%f181, %f180, %f176, 0f3F317218;
	fma.rn.f32 	%f182, %f181, %f176, 0f3F800000;
	cvt.rzi.s32.f32 	%r70, %f174;
	setp.gt.f32 	%p45, %f174, 0f00000000;
	selp.b32 	%r71, 0, -2097152000, %p45;
	add.s32 	%r72, %r71, 2130706432;
	mov.b32 	%f183, %r72;
	mul.f32 	%f184, %f182, %f183;
	shl.b32 	%r73, %r70, 23;
	sub.s32 	%r74, %r73, %r71;
	mov.b32 	%f185, %r74;
	mul.f32 	%f186, %f184, %f185;
	abs.f32 	%f187, %f170;
	setp.gt.f32 	%p46, %f187, 0f43180000;
	setp.lt.f32 	%p47, %f170, 0f00000000;
	selp.f32 	%f188, 0f00000000, 0f7F800000, %p47;
	selp.f32 	%f10, %f188, %f186, %p46;
	setp.eq.f32 	%p48, %f6, 0f3F800000;
	setp.eq.f32 	%p49, %f7, 0f00000000;
	or.pred  	%p50, %p49, %p48;
	@%p50 bra 	$L__BB0_9;
	setp.num.f32 	%p51, %f9, %f9;
	abs.f32 	%f189, %f7;
	setp.num.f32 	%p52, %f189, %f189;
	and.pred  	%p53, %p51, %p52;
	@%p53 bra 	$L__BB0_4;
	add.rn.f32 	%f214, %f6, %f7;
	bra.uni 	$L__BB0_9;
$L__BB0_4:
	setp.neu.f32 	%p54, %f6, 0f00000000;
	setp.neu.f32 	%p55, %f9, 0f7F800000;
	and.pred  	%p56, %p54, %p55;
	@%p56 bra 	$L__BB0_6;
	setp.neu.f32 	%p63, %f8, 0f3F800000;
	add.f32 	%f194, %f6, %f6;
	mov.b32 	%r75, %f194;
	setp.lt.f32 	%p64, %f7, 0f00000000;
	xor.b32  	%r76, %r75, 2139095040;
	selp.b32 	%r77, %r76, %r75, %p64;
	and.b32  	%r78, %r77, 2147483647;
	selp.b32 	%r79, %r78, %r77, %p63;
	mov.b32 	%f214, %r79;
	bra.uni 	$L__BB0_9;
$L__BB0_6:
	setp.eq.f32 	%p57, %f6, 0fBF800000;
	setp.eq.f32 	%p58, %f189, 0f7F800000;
	and.pred  	%p59, %p57, %p58;
	@%p59 bra 	$L__BB0_9;
	setp.geu.f32 	%p60, %f6, 0f00000000;
	mov.f32 	%f214, %f10;
	@%p60 bra 	$L__BB0_9;
	setp.neu.f32 	%p61, %f8, 0f3F800000;
	neg.f32 	%f191, %f10;
	selp.f32 	%f192, %f10, %f191, %p61;
	cvt.rmi.f32.f32 	%f193, %f7;
	setp.neu.f32 	%p62, %f7, %f193;
	selp.f32 	%f214, 0f7FFFFFFF, %f192, %p62;
$L__BB0_9:
	ld.param.u64 	%rd25, [_Z18grain_apply_kernelPKfPfiifffi_param_1];
	fma.rn.f32 	%f195, %f214, 0f40000000, 0fBF800000;
	add.f32 	%f196, %f5, 0fBF000000;
	abs.f32 	%f197, %f196;
	add.f32 	%f198, %f197, %f197;
	mov.f32 	%f199, 0f3F800000;
	sub.f32 	%f200, %f199, %f198;
	mul.f32 	%f201, %f200, %f200;
	mul.f32 	%f202, %f16, %f201;
	fma.rn.f32 	%f203, %f202, %f195, %f1;
	max.f32 	%f204, %f203, 0f00000000;
	min.f32 	%f205, %f204, 0f3F800000;
	cvta.to.global.u64 	%rd21, %rd25;
	add.s64 	%rd23, %rd21, %rd4;
	st.global.f32 	[%rd23], %f205;
	fma.rn.f32 	%f206, %f202, %f195, %f2;
	max.f32 	%f207, %f206, 0f00000000;
	min.f32 	%f208, %f207, 0f3F800000;
	st.global.f32 	[%rd23+4], %f208;
	fma.rn.f32 	%f209, %f202, %f195, %f3;
	max.f32 	%f210, %f209, 0f00000000;
	min.f32 	%f211, %f210, 0f3F800000;
	st.global.f32 	[%rd23+8], %f211;
	st.global.f32 	[%rd23+12], %f4;
$L__BB0_10:
	ret;

}


// ===== COMPILED SASS (sm_100) =====

	.target	sm_100

	.elftype	@"ET_EXEC"


//--------------------- .note.nv.tkinfo           --------------------------
	.section	.note.nv.tkinfo,"",@"SHT_NOTE"
	.sectionflags	@"SHF_NOTE_NV_TKINFO"
	.tkinfo
        /*0018*/ 	.word	0x00000002
        /*0030*/ 	.string	""
        /*0030*/ 	.string	"ptxas"
        /*0030*/ 	.string	"Cuda compilation tools, release 13.0, V13.0.88"
        /*0030*/ 	.string	"Build cuda_13.0.r13.0/compiler.36424714_0"
        /*0030*/ 	.string	"-arch sm_100 -m 64 "



//--------------------- .note.nv.cuinfo           --------------------------
	.section	.note.nv.cuinfo,"",@"SHT_NOTE"
	.sectionflags	@"SHF_NOTE_NV_CUINFO"
        /*0018*/ 	.short	0x0002
        /*001a*/ 	.short	0x0064
        /*001c*/ 	.short	0x0082
	.zero		2


//--------------------- .nv.info                  --------------------------
	.section	.nv.info,"",@"SHT_CUDA_INFO"
	.align	4


	//----- nvinfo : EIATTR_REGCOUNT
	.align		4
        /*0000*/ 	.byte	0x04, 0x2f
        /*0002*/ 	.short	(.L_2 - .L_1)
	.align		4
.L_1:
        /*0004*/ 	.word	index@(_Z18grain_apply_kernelPKfPfiifffi)
        /*0008*/ 	.word	0x0000001e


	//----- nvinfo : EIATTR_FRAME_SIZE
	.align		4
.L_2:
        /*000c*/ 	.byte	0x04, 0x11
        /*000e*/ 	.short	(.L_4 - .L_3)
	.align		4
.L_3:
        /*0010*/ 	.word	index@($__internal_1_$__cuda_sm3x_div_rn_noftz_f32_slowpath)
        /*0014*/ 	.word	0x00000000


	//----- nvinfo : EIATTR_FRAME_SIZE
	.align		4
.L_4:
        /*0018*/ 	.byte	0x04, 0x11
        /*001a*/ 	.short	(.L_6 - .L_5)
	.align		4
.L_5:
        /*001c*/ 	.word	index@($__internal_0_$__cuda_sm20_rcp_rn_f32_slowpath)
        /*0020*/ 	.word	0x00000000


	//----- nvinfo : EIATTR_FRAME_SIZE
	.align		4
.L_6:
        /*0024*/ 	.byte	0x04, 0x11
        /*0026*/ 	.short	(.L_8 - .L_7)
	.align		4
.L_7:
        /*0028*/ 	.word	index@(_Z18grain_apply_kernelPKfPfiifffi)
        /*002c*/ 	.word	0x00000000


	//----- nvinfo : EIATTR_MIN_STACK_SIZE
	.align		4
.L_8:
        /*0030*/ 	.byte	0x04, 0x12
        /*0032*/ 	.short	(.L_10 - .L_9)
	.align		4
.L_9:
        /*0034*/ 	.word	index@(_Z18grain_apply_kernelPKfPfiifffi)
        /*0038*/ 	.word	0x00000000
.L_10:


//--------------------- .nv.compat                --------------------------
	.section	.nv.compat,"",@"SHT_CUDA_COMPAT_INFO"
	.align	4
        /*0000*/ 	.byte	0x02, 0x09, 0x00, 0x00, 0x02, 0x02, 0x01, 0x00, 0x02, 0x05, 0x05, 0x00, 0x03, 0x07, 0x01, 0x01
        /*0010*/ 	.byte	0x02, 0x03, 0x00, 0x00, 0x02, 0x06, 0x01, 0x00, 0x04, 0x0b, 0x08, 0x00, 0x01, 0x00, 0x00, 0x00
        /*0020*/ 	.byte	0x00, 0x00, 0x00, 0x00


//--------------------- .nv.info._Z18grain_apply_kernelPKfPfiifffi --------------------------
	.section	.nv.info._Z18grain_apply_kernelPKfPfiifffi,"",@"SHT_CUDA_INFO"
	.sectionflags	@""
	.align	4


	//----- nvinfo : EIATTR_CUDA_API_VERSION
	.align		4
        /*0000*/ 	.byte	0x04, 0x37
        /*0002*/ 	.short	(.L_12 - .L_11)
.L_11:
        /*0004*/ 	.word	0x00000082


	//----- nvinfo : EIATTR_KPARAM_INFO
	.align		4
.L_12:
        /*0008*/ 	.byte	0x04, 0x17
        /*000a*/ 	.short	(.L_14 - .L_13)
.L_13:
        /*000c*/ 	.word	0x00000000
        /*0010*/ 	.short	0x0007
        /*0012*/ 	.short	0x0024
        /*0014*/ 	.byte	0x00, 0xf0, 0x11, 0x00


	//----- nvinfo : EIATTR_KPARAM_INFO
	.align		4
.L_14:
        /*0018*/ 	.byte	0x04, 0x17
        /*001a*/ 	.short	(.L_16 - .L_15)
.L_15:
        /*001c*/ 	.word	0x00000000
        /*0020*/ 	.short	0x0006
        /*0022*/ 	.short	0x0020
        /*0024*/ 	.byte	0x00, 0xf0, 0x11, 0x00


	//----- nvinfo : EIATTR_KPARAM_INFO
	.align		4
.L_16:
        /*0028*/ 	.byte	0x04, 0x17
        /*002a*/ 	.short	(.L_18 - .L_17)
.L_17:
        /*002c*/ 	.word	0x00000000
        /*0030*/ 	.short	0x0005
        /*0032*/ 	.short	0x001c
        /*0034*/ 	.byte	0x00, 0xf0, 0x11, 0x00


	//----- nvinfo : EIATTR_KPARAM_INFO
	.align		4
.L_18:
        /*0038*/ 	.byte	0x04, 0x17
        /*003a*/ 	.short	(.L_20 - .L_19)
.L_19:
        /*003c*/ 	.word	0x00000000
        /*0040*/ 	.short	0x0004
        /*0042*/ 	.short	0x0018
        /*0044*/ 	.byte	0x00, 0xf0, 0x11, 0x00


	//----- nvinfo : EIATTR_KPARAM_INFO
	.align		4
.L_20:
        /*0048*/ 	.byte	0x04, 0x17
        /*004a*/ 	.short	(.L_22 - .L_21)
.L_21:
        /*004c*/ 	.word	0x00000000
        /*0050*/ 	.short	0x0003
        /*0052*/ 	.short	0x0014
        /*0054*/ 	.byte	0x00, 0xf0, 0x11, 0x00


	//----- nvinfo : EIATTR_KPARAM_INFO
	.align		4
.L_22:
        /*0058*/ 	.byte	0x04, 0x17
        /*005a*/ 	.short	(.L_24 - .L_23)
.L_23:
        /*005c*/ 	.word	0x00000000
        /*0060*/ 	.short	0x0002
        /*0062*/ 	.short	0x0010
        /*0064*/ 	.byte	0x00, 0xf0, 0x11, 0x00


	//----- nvinfo : EIATTR_KPARAM_INFO
	.align		4
.L_24:
        /*0068*/ 	.byte	0x04, 0x17
        /*006a*/ 	.short	(.L_26 - .L_25)
.L_25:
        /*006c*/ 	.word	0x00000000
        /*0070*/ 	.short	0x0001
        /*0072*/ 	.short	0x0008
        /*0074*/ 	.byte	0x00, 0xf5, 0x21, 0x00


	//----- nvinfo : EIATTR_KPARAM_INFO
	.align		4
.L_26:
        /*0078*/ 	.byte	0x04, 0x17
        /*007a*/ 	.short	(.L_28 - .L_27)
.L_27:
        /*007c*/ 	.word	0x00000000
        /*0080*/ 	.short	0x0000
        /*0082*/ 	.short	0x0000
        /*0084*/ 	.byte	0x00, 0xf5, 0x21, 0x00


	//----- nvinfo : EIATTR_SPARSE_MMA_MASK
	.align		4
.L_28:
        /*0088*/ 	.byte	0x03, 0x50
        /*008a*/ 	.short	0x0000


	//----- nvinfo : EIATTR_MAXREG_COUNT
	.align		4
        /*008c*/ 	.byte	0x03, 0x1b
        /*008e*/ 	.short	0x00ff


	//----- nvinfo : EIATTR_MERCURY_ISA_VERSION
	.align		4
        /*0090*/ 	.byte	0x03, 0x5f
        /*0092*/ 	.short	0x0101


	//----- nvinfo : EIATTR_VRC_CTA_INIT_COUNT
	.align		4
        /*0094*/ 	.byte	0x02, 0x4a
	.zero		1
	.zero		1


	//----- nvinfo : EIATTR_EXIT_INSTR_OFFSETS
	.align		4
        /*0098*/ 	.byte	0x04, 0x1c
        /*009a*/ 	.short	(.L_30 - .L_29)


	//   ....[0]....
.L_29:
        /*009c*/ 	.word	0x000000c0


	//   ....[1]....
        /*00a0*/ 	.word	0x00001760


	//----- nvinfo : EIATTR_CRS_STACK_SIZE
	.align		4
.L_30:
        /*00a4*/ 	.byte	0x04, 0x1e
        /*00a6*/ 	.short	(.L_32 - .L_31)
.L_31:
        /*00a8*/ 	.word	0x00000000


	//----- nvinfo : EIATTR_CBANK_PARAM_SIZE
	.align		4
.L_32:
        /*00ac*/ 	.byte	0x03, 0x19
        /*00ae*/ 	.short	0x0028


	//----- nvinfo : EIATTR_PARAM_CBANK
	.align		4
        /*00b0*/ 	.byte	0x04, 0x0a
        /*00b2*/ 	.short	(.L_34 - .L_33)
	.align		4
.L_33:
        /*00b4*/ 	.word	index@(.nv.constant0._Z18grain_apply_kernelPKfPfiifffi)
        /*00b8*/ 	.short	0x0380
        /*00ba*/ 	.short	0x0028


	//----- nvinfo : EIATTR_SW_WAR
	.align		4
.L_34:
        /*00bc*/ 	.byte	0x04, 0x36
        /*00be*/ 	.short	(.L_36 - .L_35)
.L_35:
        /*00c0*/ 	.word	0x00000008
.L_36:


//--------------------- .nv.callgraph             --------------------------
	.section	.nv.callgraph,"",@"SHT_CUDA_CALLGRAPH"
	.align	4
	.sectionentsize	8
	.align		4
        /*0000*/ 	.word	0x00000000
	.align		4
        /*0004*/ 	.word	0xffffffff
	.align		4
        /*0008*/ 	.word	0x00000000
	.align		4
        /*000c*/ 	.word	0xfffffffe
	.align		4
        /*0010*/ 	.word	0x00000000
	.align		4
        /*0014*/ 	.word	0xfffffffd
	.align		4
        /*0018*/ 	.word	0x00000000
	.align		4
        /*001c*/ 	.word	0xfffffffc


//--------------------- .nv.constant3             --------------------------
	.section	.nv.constant3,"a",@progbits
.nv.constant3:
	.type		perm_table,@object
	.size		perm_table,(.L_0 - perm_table)
perm_table:
        /*0000*/ 	.byte	0x97, 0xa0, 0x89, 0x5b, 0x5a, 0x0f, 0x83, 0x0d, 0xc9, 0x5f, 0x60, 0x35, 0xc2, 0xe9, 0x07, 0xe1
        /* <DEDUP_REMOVED lines=31> */
.L_0:


//--------------------- .text._Z18grain_apply_kernelPKfPfiifffi --------------------------
	.section	.text._Z18grain_apply_kernelPKfPfiifffi,"ax",@progbits
	.align	128
        .global         _Z18grain_apply_kernelPKfPfiifffi
        .type           _Z18grain_apply_kernelPKfPfiifffi,@function
        .size           _Z18grain_apply_kernelPKfPfiifffi,(.L_x_25 - _Z18grain_apply_kernelPKfPfiifffi)
        .other          _Z18grain_apply_kernelPKfPfiifffi,@"STO_CUDA_ENTRY STV_DEFAULT"
_Z18grain_apply_kernelPKfPfiifffi:
.text._Z18grain_apply_kernelPKfPfiifffi:
[----:B------:R-:W-:Y:S01]  /*0000*/  LDC R1, c[0x0][0x37c] ;  /* 0x0000df00ff017b82 */ /* 0x000fe20000000800 */
[----:B------:R-:W0:Y:S07]  /*0010*/  S2R R2, SR_TID.Y ;  /* 0x0000000000027919 */ /* 0x000e2e0000002200 */
[----:B------:R-:W1:Y:S01]  /*0020*/  LDC R0, c[0x0][0x360] ;  /* 0x0000d800ff007b82 */ /* 0x000e620000000800 */
[----:B------:R-:W2:Y:S01]  /*0030*/  LDCU.64 UR6, c[0x0][0x390] ;  /* 0x00007200ff0677ac */ /* 0x000ea20008000a00 */
[----:B------:R-:W1:Y:S06]  /*0040*/  S2R R3, SR_TID.X ;  /* 0x0000000000037919 */ /* 0x000e6c0000002100 */
[----:B------:R-:W0:Y:S08]  /*0050*/  S2UR UR5, SR_CTAID.Y ;  /* 0x00000000000579c3 */ /* 0x000e300000002600 */
[----:B------:R-:W0:Y:S08]  /*0060*/  LDC R9, c[0x0][0x364] ;  /* 0x0000d900ff097b82 */ /* 0x000e300000000800 */
[----:B------:R-:W1:Y:S01]  /*0070*/  S2UR UR4, SR_CTAID.X ;  /* 0x00000000000479c3 */ /* 0x000e620000002500 */
[----:B0-----:R-:W-:-:S05]  /*0080*/  IMAD R9, R9, UR5, R2 ;  /* 0x0000000509097c24 */ /* 0x001fca000f8e0202 */
[----:B--2---:R-:W-:Y:S01]  /*0090*/  ISETP.GE.AND P0, PT, R9, UR7, PT ;  /* 0x0000000709007c0c */ /* 0x004fe2000bf06270 */
[----:B-1----:R-:W-:-:S05]  /*00a0*/  IMAD R0, R0, UR4, R3 ;  /* 0x0000000400007c24 */ /* 0x002fca000f8e0203 */
[----:B------:R-:W-:-:S13]  /*00b0*/  ISETP.GE.OR P0, PT, R0, UR6, P0 ;  /* 0x0000000600007c0c */ /* 0x000fda0008706670 */
[----:B------:R-:W-:Y:S05]  /*00c0*/  @P0 EXIT ;  /* 0x000000000000094d */ /* 0x000fea0003800000 */
[----:B------:R-:W0:Y:S01]  /*00d0*/  LDC.64 R12, c[0x0][0x380] ;  /* 0x0000e000ff0c7b82 */ /* 0x000e220000000a00 */
[----:B------:R-:W1:Y:S01]  /*00e0*/  LDCU.64 UR4, c[0x0][0x358] ;  /* 0x00006b00ff0477ac */ /* 0x000e620008000a00 */
[----:B------:R-:W-:-:S04]  /*00f0*/  IMAD R2, R9, UR6, R0 ;  /* 0x0000000609027c24 */ /* 0x000fc8000f8e0200 */
[----:B------:R-:W-:Y:S02]  /*0100*/  IMAD.SHL.U32 R2, R2, 0x4, RZ ;  /* 0x0000000402027824 */ /* 0x000fe400078e00ff */
[----:B------:R-:W2:Y:S02]  /*0110*/  LDC R11, c[0x0][0x39c] ;  /* 0x0000e700ff0b7b82 */ /* 0x000ea40000000800 */
[----:B0-----:R-:W-:-:S05]  /*0120*/  IMAD.WIDE R12, R2, 0x4, R12 ;  /* 0x00000004020c7825 */ /* 0x001fca00078e020c */
[----:B-1----:R0:W5:Y:S04]  /*0130*/  LDG.E R4, desc[UR4][R12.64] ;  /* 0x000000040c047981 */ /* 0x002168000c1e1900 */
[----:B------:R0:W5:Y:S04]  /*0140*/  LDG.E R5, desc[UR4][R12.64+0x4] ;  /* 0x000004040c057981 */ /* 0x000168000c1e1900 */
[----:B------:R0:W5:Y:S04]  /*0150*/  LDG.E R6, desc[UR4][R12.64+0x8] ;  /* 0x000008040c067981 */ /* 0x000168000c1e1900 */
[----:B------:R0:W5:Y:S01]  /*0160*/  LDG.E R7, desc[UR4][R12.64+0xc] ;  /* 0x00000c040c077981 */ /* 0x000162000c1e1900 */
[----:B--2---:R-:W1:Y:S01]  /*0170*/  MUFU.RCP R3, R11 ;  /* 0x0000000b00037308 */ /* 0x004e620000001000 */
[----:B------:R-:W-:Y:S01]  /*0180*/  I2FP.F32.S32 R0, R0 ;  /* 0x0000000000007245 */ /* 0x000fe20000201400 */
[----:B------:R-:W-:Y:S06]  /*0190*/  BSSY.RECONVERGENT B0, `(.L_x_0) ;  /* 0x000000e000007945 */ /* 0x000fec0003800200 */
[----:B------:R-:W2:Y:S01]  /*01a0*/  FCHK P0, R0, R11 ;  /* 0x0000000b00007302 */ /* 0x000ea20000000000 */
[----:B-1----:R-:W-:-:S04]  /*01b0*/  FFMA R8, R3, -R11, 1 ;  /* 0x3f80000003087423 */ /* 0x002fc8000000080b */
[----:B------:R-:W-:-:S04]  /*01c0*/  FFMA R3, R3, R8, R3 ;  /* 0x0000000803037223 */ /* 0x000fc80000000003 */
[----:B------:R-:W-:-:S04]  /*01d0*/  FFMA R10, R0, R3, RZ ;  /* 0x00000003000a7223 */ /* 0x000fc800000000ff */
[----:B------:R-:W-:-:S04]  /*01e0*/  FFMA R8, R10, -R11, R0 ;  /* 0x8000000b0a087223 */ /* 0x000fc80000000000 */
[----:B------:R-:W-:Y:S01]  /*01f0*/  FFMA R10, R3, R8, R10 ;  /* 0x00000008030a7223 */ /* 0x000fe2000000000a */
[----:B------:R-:W-:Y:S01]  /*0200*/  IMAD.MOV.U32 R8, RZ, RZ, 0x3f800000 ;  /* 0x3f800000ff087424 */ /* 0x000fe200078e00ff */
[----:B0-2---:R-:W-:Y:S06]  /*0210*/  @!P0 BRA `(.L_x_1) ;  /* 0x0000000000148947 */ /* 0x005fec0003800000 */
[----:B------:R-:W0:Y:S01]  /*0220*/  LDCU UR6, c[0x0][0x39c] ;  /* 0x00007380ff0677ac */ /* 0x000e220008000800 */
[----:B------:R-:W-:Y:S01]  /*0230*/  MOV R12, 0x260 ;  /* 0x00000260000c7802 */ /* 0x000fe20000000f00 */
[----:B0-----:R-:W-:-:S07]  /*0240*/  IMAD.U32 R3, RZ, RZ, UR6 ;  /* 0x00000006ff037e24 */ /* 0x001fce000f8e00ff */
[----:B-----5:R-:W-:Y:S05]  /*0250*/  CALL.REL.NOINC `($__internal_1_$__cuda_sm3x_div_rn_noftz_f32_slowpath) ;  /* 0x0000001800147944 */ /* 0x020fea0003c00000 */
[----:B------:R-:W-:-:S07]  /*0260*/  IMAD.MOV.U32 R10, RZ, RZ, R0 ;  /* 0x000000ffff0a7224 */ /* 0x000fce00078e0000 */
.L_x_1:
[----:B------:R-:W-:Y:S05]  /*0270*/  BSYNC.RECONVERGENT B0 ;  /* 0x0000000000007941 */ /* 0x000fea0003800200 */
.L_x_0:
[----:B------:R-:W0:Y:S01]  /*0280*/  LDC R14, c[0x0][0x39c] ;  /* 0x0000e700ff0e7b82 */ /* 0x000e220000000800 */
[----:B------:R-:W-:Y:S01]  /*0290*/  I2FP.F32.U32 R9, R9 ;  /* 0x0000000900097245 */ /* 0x000fe20000201000 */
[----:B------:R-:W-:Y:S01]  /*02a0*/  BSSY.RECONVERGENT B0, `(.L_x_2) ;  /* 0x000000f000007945 */ /* 0x000fe20003800200 */
[----:B0-----:R-:W0:Y:S08]  /*02b0*/  MUFU.RCP R3, R14 ;  /* 0x0000000e00037308 */ /* 0x001e300000001000 */
[----:B------:R-:W1:Y:S01]  /*02c0*/  FCHK P0, R9, R14 ;  /* 0x0000000e09007302 */ /* 0x000e620000000000 */
[----:B0-----:R-:W-:-:S04]  /*02d0*/  FFMA R0, R3, -R14, 1 ;  /* 0x3f80000003007423 */ /* 0x001fc8000000080e */
[----:B------:R-:W-:-:S04]  /*02e0*/  FFMA R0, R3, R0, R3 ;  /* 0x0000000003007223 */ /* 0x000fc80000000003 */
[----:B------:R-:W-:-:S04]  /*02f0*/  FFMA R12, R0, R9, RZ ;  /* 0x00000009000c7223 */ /* 0x000fc800000000ff */
[----:B------:R-:W-:-:S04]  /*0300*/  FFMA R11, R12, -R14, R9 ;  /* 0x8000000e0c0b7223 */ /* 0x000fc80000000009 */
[----:B------:R-:W-:Y:S01]  /*0310*/  FFMA R11, R0, R11, R12 ;  /* 0x0000000b000b7223 */ /* 0x000fe2000000000c */
[----:B-1----:R-:W-:Y:S06]  /*0320*/  @!P0 BRA `(.L_x_3) ;  /* 0x0000000000188947 */ /* 0x002fec0003800000 */
[----:B------:R-:W0:Y:S01]  /*0330*/  LDCU UR6, c[0x0][0x39c] ;  /* 0x00007380ff0677ac */ /* 0x000e220008000800 */
[----:B------:R-:W-:Y:S01]  /*0340*/  IMAD.MOV.U32 R0, RZ, RZ, R9 ;  /* 0x000000ffff007224 */ /* 0x000fe200078e0009 */
[----:B------:R-:W-:Y:S01]  /*0350*/  MOV R12, 0x380 ;  /* 0x00000380000c7802 */ /* 0x000fe20000000f00 */
[----:B0-----:R-:W-:-:S07]  /*0360*/  IMAD.U32 R3, RZ, RZ, UR6 ;  /* 0x00000006ff037e24 */ /* 0x001fce000f8e00ff */
[----:B-----5:R-:W-:Y:S05]  /*0370*/  CALL.REL.NOINC `($__internal_1_$__cuda_sm3x_div_rn_noftz_f32_slowpath) ;  /* 0x0000001400cc7944 */ /* 0x020fea0003c00000 */
[----:B------:R-:W-:-:S07]  /*0380*/  IMAD.MOV.U32 R11, RZ, RZ, R0 ;  /* 0x000000ffff0b7224 */ /* 0x000fce00078e0000 */
.L_x_3:
[----:B------:R-:W-:Y:S05]  /*0390*/  BSYNC.RECONVERGENT B0 ;  /* 0x0000000000007941 */ /* 0x000fea0003800200 */
.L_x_2:
[----:B------:R-:W0:Y:S01]  /*03a0*/  LDCU UR6, c[0x0][0x3a4] ;  /* 0x00007480ff0677ac */ /* 0x000e220008000800 */
[----:B------:R-:W-:Y:S02]  /*03b0*/  IMAD.MOV.U32 R12, RZ, RZ, 0x3d088889 ;  /* 0x3d088889ff0c7424 */ /* 0x000fe400078e00ff */
[----:B------:R-:W-:-:S04]  /*03c0*/  IMAD.MOV.U32 R3, RZ, RZ, 0x3f800000 ;  /* 0x3f800000ff037424 */ /* 0x000fc800078e00ff */
[----:B------:R-:W-:-:S04]  /*03d0*/  FFMA R3, R12, -30, R3 ;  /* 0xc1f000000c037823 */ /* 0x000fc80000000003 */
[----:B------:R-:W-:Y:S01]  /*03e0*/  FFMA R3, R3, R12, 0.033333335071802139282 ;  /* 0x3d08888903037423 */ /* 0x000fe2000000000c */
[----:B0-----:R-:W-:-:S04]  /*03f0*/  I2FP.F32.S32 R0, UR6 ;  /* 0x0000000600007c45 */ /* 0x001fc80008201400 */
[----:B------:R-:W0:Y:S01]  /*0400*/  FCHK P0, R0, 30 ;  /* 0x41f0000000007902 */ /* 0x000e220000000000 */
[----:B------:R-:W-:-:S04]  /*0410*/  FFMA R12, R0, R3, RZ ;  /* 0x00000003000c7223 */ /* 0x000fc800000000ff */
[----:B------:R-:W-:-:S04]  /*0420*/  FFMA R9, R12, -30, R0 ;  /* 0xc1f000000c097823 */ /* 0x000fc80000000000 */
[----:B------:R-:W-:Y:S01]  /*0430*/  FFMA R12, R3, R9, R12 ;  /* 0x00000009030c7223 */ /* 0x000fe2000000000c */
[----:B0-----:R-:W-:Y:S06]  /*0440*/  @!P0 BRA `(.L_x_4) ;  /* 0x0000000000108947 */ /* 0x001fec0003800000 */
[----:B------:R-:W-:Y:S01]  /*0450*/  IMAD.MOV.U32 R3, RZ, RZ, 0x41f00000 ;  /* 0x41f00000ff037424 */ /* 0x000fe200078e00ff */
[----:B------:R-:W-:-:S07]  /*0460*/  MOV R12, 0x480 ;  /* 0x00000480000c7802 */ /* 0x000fce0000000f00 */
[----:B-----5:R-:W-:Y:S05]  /*0470*/  CALL.REL.NOINC `($__internal_1_$__cuda_sm3x_div_rn_noftz_f32_slowpath) ;  /* 0x00000014008c7944 */ /* 0x020fea0003c00000 */
[----:B------:R-:W-:-:S07]  /*0480*/  IMAD.MOV.U32 R12, RZ, RZ, R0 ;  /* 0x000000ffff0c7224 */ /* 0x000fce00078e0000 */
.L_x_4:
[----:B------:R-:W0:Y:S08]  /*0490*/  F2I.FLOOR.NTZ R0, R10 ;  /* 0x0000000a00007305 */ /* 0x000e300000207100 */
[----:B------:R-:W1:Y:S01]  /*04a0*/  F2I.FLOOR.NTZ R3, R11 ;  /* 0x0000000b00037305 */ /* 0x000e620000207100 */
[----:B0-----:R-:W-:-:S07]  /*04b0*/  LOP3.LUT R0, R0, 0xff, RZ, 0xc0, !PT ;  /* 0x000000ff00007812 */ /* 0x001fce00078ec0ff */
[----:B------:R-:W0:Y:S01]  /*04c0*/  F2I.FLOOR.NTZ R22, R12 ;  /* 0x0000000c00167305 */ /* 0x000e220000207100 */
[----:B------:R-:W2:Y:S01]  /*04d0*/  LDC.U8 R14, c[0x3][R0] ;  /* 0x00c00000000e7b82 */ /* 0x000ea20000000000 */
[----:B-1----:R-:W-:-:S06]  /*04e0*/  LOP3.LUT R3, R3, 0xff, RZ, 0xc0, !PT ;  /* 0x000000ff03037812 */ /* 0x002fcc00078ec0ff */
[----:B------:R-:W-:Y:S01]  /*04f0*/  FRND.FLOOR R24, R11 ;  /* 0x0000000b00187307 */ /* 0x000fe20000205000 */
[----:B------:R-:W1:Y:S01]  /*0500*/  LDC.U8 R16, c[0x3][R0+0x1] ;  /* 0x00c0004000107b82 */ /* 0x000e620000000000 */
[----:B0-----:R-:W-:Y:S01]  /*0510*/  LOP3.LUT R22, R22, 0xff, RZ, 0xc0, !PT ;  /* 0x000000ff16167812 */ /* 0x001fe200078ec0ff */
[----:B--2---:R-:W-:-:S06]  /*0520*/  IMAD.IADD R13, R3, 0x1, R14 ;  /* 0x00000001030d7824 */ /* 0x004fcc00078e020e */
[----:B------:R-:W0:Y:S01]  /*0530*/  LDC.U8 R9, c[0x3][R13] ;  /* 0x00c000000d097b82 */ /* 0x000e220000000000 */
[----:B-1----:R-:W-:Y:S02]  /*0540*/  IMAD.IADD R21, R3, 0x1, R16 ;  /* 0x0000000103157824 */ /* 0x002fe400078e0210 */
[----:B------:R-:W1:Y:S05]  /*0550*/  FRND.FLOOR R3, R10 ;  /* 0x0000000a00037307 */ /* 0x000e6a0000205000 */
[----:B------:R-:W2:Y:S08]  /*0560*/  LDC.U8 R15, c[0x3][R21] ;  /* 0x00c00000150f7b82 */ /* 0x000eb00000000000 */
[----:B------:R-:W3:Y:S01]  /*0570*/  LDC.U8 R19, c[0x3][R13+0x1] ;  /* 0x00c000400d137b82 */ /* 0x000ee20000000000 */
[----:B-1----:R-:W-:Y:S01]  /*0580*/  FADD R14, -R3, R10 ;  /* 0x0000000a030e7221 */ /* 0x002fe20000000100 */
[----:B------:R-:W-:-:S06]  /*0590*/  FADD R3, -R24, R11 ;  /* 0x0000000b18037221 */ /* 0x000fcc0000000100 */
[----:B------:R-:W1:Y:S01]  /*05a0*/  LDC.U8 R23, c[0x3][R21+0x1] ;  /* 0x00c0004015177b82 */ /* 0x000e620000000000 */
[----:B------:R-:W-:Y:S01]  /*05b0*/  FMUL R11, R14, R14 ;  /* 0x0000000e0e0b7220 */ /* 0x000fe20000400000 */
[C---:B0-----:R-:W-:Y:S02]  /*05c0*/  IMAD.IADD R17, R22.reuse, 0x1, R9 ;  /* 0x0000000116117824 */ /* 0x041fe400078e0209 */
[----:B------:R-:W0:Y:S04]  /*05d0*/  FRND.FLOOR R9, R12 ;  /* 0x0000000c00097307 */ /* 0x000e280000205000 */
[----:B------:R-:W4:Y:S01]  /*05e0*/  LDC.U8 R25, c[0x3][R17] ;  /* 0x00c0000011197b82 */ /* 0x000f220000000000 */
[----:B--2---:R-:W-:-:S07]  /*05f0*/  IMAD.IADD R20, R22, 0x1, R15 ;  /* 0x0000000116147824 */ /* 0x004fce00078e020f */
[----:B------:R2:W4:Y:S01]  /*0600*/  LDC.U8 R16, c[0x3][R20] ;  /* 0x00c0000014107b82 */ /* 0x0005220000000000 */
[----:B---3--:R-:W-:Y:S02]  /*0610*/  IMAD.IADD R18, R22, 0x1, R19 ;  /* 0x0000000116127824 */ /* 0x008fe400078e0213 */
[----:B0-----:R-:W-:Y:S01]  /*0620*/  FADD R9, -R9, R12 ;  /* 0x0000000c09097221 */ /* 0x001fe20000000100 */
[----:B------:R-:W-:-:S04]  /*0630*/  FMUL R12, R3, R3 ;  /* 0x00000003030c7220 */ /* 0x000fc80000400000 */
[----:B------:R0:W3:Y:S01]  /*0640*/  LDC.U8 R15, c[0x3][R17+0x1] ;  /* 0x00c00040110f7b82 */ /* 0x0000e20000000000 */
[----:B-1----:R-:W-:-:S07]  /*0650*/  IMAD.IADD R22, R22, 0x1, R23 ;  /* 0x0000000116167824 */ /* 0x002fce00078e0217 */
[----:B------:R1:W3:Y:S08]  /*0660*/  LDC.U8 R19, c[0x3][R18] ;  /* 0x00c0000012137b82 */ /* 0x0002f00000000000 */
[----:B------:R-:W3:Y:S08]  /*0670*/  LDC.U8 R21, c[0x3][R22] ;  /* 0x00c0000016157b82 */ /* 0x000ef00000000000 */
[----:B--2---:R-:W2:Y:S01]  /*0680*/  LDC.U8 R20, c[0x3][R20+0x1] ;  /* 0x00c0004014147b82 */ /* 0x004ea20000000000 */
[----:B----4-:R-:W-:-:S07]  /*0690*/  LOP3.LUT R10, R25, 0xd, RZ, 0xc0, !PT ;  /* 0x0000000d190a7812 */ /* 0x010fce00078ec0ff */
[----:B-1----:R-:W1:Y:S01]  /*06a0*/  LDC.U8 R18, c[0x3][R18+0x1] ;  /* 0x00c0004012127b82 */ /* 0x002e620000000000 */
[----:B------:R-:W-:Y:S02]  /*06b0*/  LOP3.LUT R0, R25, 0xf, RZ, 0xc0, !PT ;  /* 0x0000000f19007812 */ /* 0x000fe400078ec0ff */
[----:B------:R-:W-:Y:S01]  /*06c0*/  ISETP.NE.AND P2, PT, R10, 0xc, PT ;  /* 0x0000000c0a00780c */ /* 0x000fe20003f45270 */
[----:B------:R-:W-:Y:S01]  /*06d0*/  FMUL R10, R14, R11 ;  /* 0x0000000b0e0a7220 */ /* 0x000fe20000400000 */
[C---:B------:R-:W-:Y:S01]  /*06e0*/  ISETP.GE.U32.AND P0, PT, R0.reuse, 0x8, PT ;  /* 0x000000080000780c */ /* 0x040fe20003f06070 */
[----:B------:R-:W-:Y:S01]  /*06f0*/  FMUL R11, R3, R12 ;  /* 0x0000000c030b7220 */ /* 0x000fe20000400000 */
[----:B------:R-:W-:Y:S01]  /*0700*/  ISETP.GE.U32.AND P1, PT, R0, 0x4, PT ;  /* 0x000000040000780c */ /* 0x000fe20003f26070 */
[----:B------:R-:W-:Y:S01]  /*0710*/  IMAD.MOV.U32 R0, RZ, RZ, 0x40c00000 ;  /* 0x40c00000ff007424 */ /* 0x000fe200078e00ff */
[C---:B------:R-:W-:Y:S02]  /*0720*/  LOP3.LUT P4, RZ, R25.reuse, 0x2, RZ, 0xc0, !PT ;  /* 0x0000000219ff7812 */ /* 0x040fe4000788c0ff */
[----:B------:R-:W-:Y:S01]  /*0730*/  LOP3.LUT R25, R25, 0x1, RZ, 0xc0, !PT ;  /* 0x0000000119197812 */ /* 0x000fe200078ec0ff */
[CC--:B------:R-:W-:Y:S01]  /*0740*/  FFMA R13, R14.reuse, R0.reuse, -15 ;  /* 0xc17000000e0d7423 */ /* 0x0c0fe20000000000 */
[C---:B------:R-:W-:Y:S01]  /*0750*/  FSEL R26, R14.reuse, R9, !P2 ;  /* 0x000000090e1a7208 */ /* 0x040fe20005000000 */
[----:B------:R-:W-:Y:S01]  /*0760*/  FFMA R24, R3, R0, -15 ;  /* 0xc170000003187423 */ /* 0x000fe20000000000 */
[----:B------:R-:W-:Y:S01]  /*0770*/  ISETP.NE.U32.AND P3, PT, R25, 0x1, PT ;  /* 0x000000011900780c */ /* 0x000fe20003f65070 */
[C---:B------:R-:W-:Y:S01]  /*0780*/  FFMA R13, R14.reuse, R13, 10 ;  /* 0x412000000e0d7423 */ /* 0x040fe2000000000d */
[----:B0-----:R-:W-:Y:S01]  /*0790*/  FSEL R17, R14, R3, !P0 ;  /* 0x000000030e117208 */ /* 0x001fe20004000000 */
[C---:B------:R-:W-:Y:S01]  /*07a0*/  FFMA R24, R3.reuse, R24, 10 ;  /* 0x4120000003187423 */ /* 0x040fe20000000018 */
[----:B------:R-:W-:Y:S01]  /*07b0*/  FSEL R26, R3, R26, !P1 ;  /* 0x0000001a031a7208 */ /* 0x000fe20004800000 */
[----:B------:R-:W-:Y:S01]  /*07c0*/  FMUL R10, R10, R13 ;  /* 0x0000000d0a0a7220 */ /* 0x000fe20000400000 */
[----:B------:R-:W-:Y:S01]  /*07d0*/  FSEL R17, -R17, R17, !P3 ;  /* 0x0000001111117208 */ /* 0x000fe20005800100 */
[----:B------:R-:W-:Y:S01]  /*07e0*/  FMUL R11, R11, R24 ;  /* 0x000000180b0b7220 */ /* 0x000fe20000400000 */
[----:B------:R-:W-:-:S02]  /*07f0*/  FSEL R26, R26, -R26, !P4 ;  /* 0x8000001a1a1a7208 */ /* 0x000fc40006000000 */
[C---:B------:R-:W-:Y:S02]  /*0800*/  LOP3.LUT R12, R16.reuse, 0xd, RZ, 0xc0, !PT ;  /* 0x0000000d100c7812 */ /* 0x040fe400078ec0ff */
[----:B------:R-:W-:Y:S01]  /*0810*/  LOP3.LUT P3, RZ, R16, 0x2, RZ, 0xc0, !PT ;  /* 0x0000000210ff7812 */ /* 0x000fe2000786c0ff */
[----:B------:R-:W-:Y:S01]  /*0820*/  FADD R13, R17, R26 ;  /* 0x0000001a110d7221 */ /* 0x000fe20000000000 */
[----:B------:R-:W-:Y:S01]  /*0830*/  ISETP.NE.AND P2, PT, R12, 0xc, PT ;  /* 0x0000000c0c00780c */ /* 0x000fe20003f45270 */
[----:B------:R-:W-:Y:S01]  /*0840*/  FADD R12, R14, -1 ;  /* 0xbf8000000e0c7421 */ /* 0x000fe20000000000 */
[C---:B------:R-:W-:Y:S02]  /*0850*/  LOP3.LUT R17, R16.reuse, 0xf, RZ, 0xc0, !PT ;  /* 0x0000000f10117812 */ /* 0x040fe400078ec0ff */
[----:B------:R-:W-:Y:S02]  /*0860*/  LOP3.LUT R16, R16, 0x1, RZ, 0xc0, !PT ;  /* 0x0000000110107812 */ /* 0x000fe400078ec0ff */
[----:B------:R-:W-:-:S02]  /*0870*/  ISETP.GE.U32.AND P0, PT, R17, 0x8, PT ;  /* 0x000000081100780c */ /* 0x000fc40003f06070 */
[----:B------:R-:W-:Y:S02]  /*0880*/  FSEL R24, R12, R9, !P2 ;  /* 0x000000090c187208 */ /* 0x000fe40005000000 */
[----:B------:R-:W-:Y:S02]  /*0890*/  ISETP.NE.U32.AND P2, PT, R16, 0x1, PT ;  /* 0x000000011000780c */ /* 0x000fe40003f45070 */
[----:B------:R-:W-:Y:S02]  /*08a0*/  ISETP.GE.U32.AND P1, PT, R17, 0x4, PT ;  /* 0x000000041100780c */ /* 0x000fe40003f26070 */
[----:B------:R-:W-:Y:S02]  /*08b0*/  FSEL R16, R12, R3, !P0 ;  /* 0x000000030c107208 */ /* 0x000fe40004000000 */
[----:B---3--:R-:W-:Y:S02]  /*08c0*/  LOP3.LUT R23, R15, 0xf, RZ, 0xc0, !PT ;  /* 0x0000000f0f177812 */ /* 0x008fe400078ec0ff */
[----:B------:R-:W-:-:S02]  /*08d0*/  FSEL R24, R3, R24, !P1 ;  /* 0x0000001803187208 */ /* 0x000fc40004800000 */
[----:B------:R-:W-:Y:S02]  /*08e0*/  FSEL R16, -R16, R16, !P2 ;  /* 0x0000001010107208 */ /* 0x000fe40005000100 */
[C---:B------:R-:W-:Y:S02]  /*08f0*/  ISETP.GE.U32.AND P1, PT, R23.reuse, 0x8, PT ;  /* 0x000000081700780c */ /* 0x040fe40003f26070 */
[----:B------:R-:W-:Y:S02]  /*0900*/  ISETP.GE.U32.AND P2, PT, R23, 0x4, PT ;  /* 0x000000041700780c */ /* 0x000fe40003f46070 */
[C---:B------:R-:W-:Y:S02]  /*0910*/  LOP3.LUT R23, R19.reuse, 0xd, RZ, 0xc0, !PT ;  /* 0x0000000d13177812 */ /* 0x040fe400078ec0ff */
[----:B------:R-:W-:Y:S02]  /*0920*/  LOP3.LUT P5, RZ, R19, 0x2, RZ, 0xc0, !PT ;  /* 0x0000000213ff7812 */ /* 0x000fe400078ac0ff */
[----:B------:R-:W-:-:S02]  /*0930*/  ISETP.NE.AND P6, PT, R23, 0xc, PT ;  /* 0x0000000c1700780c */ /* 0x000fc40003fc5270 */
[C---:B------:R-:W-:Y:S02]  /*0940*/  LOP3.LUT R23, R19.reuse, 0xf, RZ, 0xc0, !PT ;  /* 0x0000000f13177812 */ /* 0x040fe400078ec0ff */
[----:B------:R-:W-:Y:S02]  /*0950*/  FSEL R17, R24, -R24, !P3 ;  /* 0x8000001818117208 */ /* 0x000fe40005800000 */
[----:B------:R-:W-:Y:S02]  /*0960*/  LOP3.LUT R19, R19, 0x1, RZ, 0xc0, !PT ;  /* 0x0000000113137812 */ /* 0x000fe400078ec0ff */
[----:B------:R-:W-:Y:S01]  /*0970*/  LOP3.LUT R25, R15, 0xd, RZ, 0xc0, !PT ;  /* 0x0000000d0f197812 */ /* 0x000fe200078ec0ff */
[----:B------:R-:W-:Y:S01]  /*0980*/  FADD R16, R16, R17 ;  /* 0x0000001110107221 */ /* 0x000fe20000000000 */
[----:B------:R-:W-:Y:S01]  /*0990*/  FSEL R24, R14, R9, !P6 ;  /* 0x000000090e187208 */ /* 0x000fe20007000000 */
[----:B------:R-:W-:Y:S01]  /*09a0*/  FADD R17, R3, -1 ;  /* 0xbf80000003117421 */ /* 0x000fe20000000000 */
[----:B------:R-:W-:Y:S01]  /*09b0*/  ISETP.NE.U32.AND P6, PT, R19, 0x1, PT ;  /* 0x000000011300780c */ /* 0x000fe20003fc5070 */
[----:B------:R-:W-:Y:S01]  /*09c0*/  FADD R16, -R13, R16 ;  /* 0x000000100d107221 */ /* 0x000fe20000000100 */
[----:B------:R0:W3:Y:S01]  /*09d0*/  LDC.U8 R19, c[0x3][R22+0x1] ;  /* 0x00c0004016137b82 */ /* 0x0000e20000000000 */
[----:B------:R-:W-:-:S02]  /*09e0*/  ISETP.NE.AND P3, PT, R25, 0xc, PT ;  /* 0x0000000c1900780c */ /* 0x000fc40003f65270 */
[----:B------:R-:W-:Y:S01]  /*09f0*/  ISETP.GE.U32.AND P4, PT, R23, 0x8, PT ;  /* 0x000000081700780c */ /* 0x000fe20003f86070 */
[----:B------:R-:W-:Y:S01]  /*0a00*/  FFMA R16, R10, R16, R13 ;  /* 0x000000100a107223 */ /* 0x000fe2000000000d */
[----:B------:R-:W-:Y:S02]  /*0a10*/  LOP3.LUT R25, R21, 0xd, RZ, 0xc0, !PT ;  /* 0x0000000d15197812 */ /* 0x000fe400078ec0ff */
[----:B------:R-:W-:Y:S02]  /*0a20*/  ISETP.GE.U32.AND P0, PT, R23, 0x4, PT ;  /* 0x000000041700780c */ /* 0x000fe40003f06070 */
[----:B------:R-:W-:Y:S02]  /*0a30*/  FSEL R23, R14, R17, !P4 ;  /* 0x000000110e177208 */ /* 0x000fe40006000000 */
[----:B------:R-:W-:Y:S02]  /*0a40*/  ISETP.NE.AND P4, PT, R25, 0xc, PT ;  /* 0x0000000c1900780c */ /* 0x000fe40003f85270 */
[----:B------:R-:W-:-:S02]  /*0a50*/  LOP3.LUT R25, R21, 0xf, RZ, 0xc0, !PT ;  /* 0x0000000f15197812 */ /* 0x000fc400078ec0ff */
[----:B------:R-:W-:Y:S02]  /*0a60*/  FSEL R23, -R23, R23, !P6 ;  /* 0x0000001717177208 */ /* 0x000fe40007000100 */
[----:B------:R-:W-:Y:S02]  /*0a70*/  ISETP.GE.U32.AND P6, PT, R25, 0x8, PT ;  /* 0x000000081900780c */ /* 0x000fe40003fc6070 */
[----:B------:R-:W-:Y:S02]  /*0a80*/  FSEL R24, R17, R24, !P0 ;  /* 0x0000001811187208 */ /* 0x000fe40004000000 */
[C---:B------:R-:W-:Y:S02]  /*0a90*/  LOP3.LUT R26, R21.reuse, 0x1, RZ, 0xc0, !PT ;  /* 0x00000001151a7812 */ /* 0x040fe400078ec0ff */
[----:B------:R-:W-:Y:S02]  /*0aa0*/  LOP3.LUT P0, RZ, R21, 0x2, RZ, 0xc0, !PT ;  /* 0x0000000215ff7812 */ /* 0x000fe4000780c0ff */
[----:B------:R-:W-:-:S02]  /*0ab0*/  FSEL R21, R12, R17, !P6 ;  /* 0x000000110c157208 */ /* 0x000fc40007000000 */
[----:B------:R-:W-:Y:S02]  /*0ac0*/  FSEL R24, R24, -R24, !P5 ;  /* 0x8000001818187208 */ /* 0x000fe40006800000 */
[----:B------:R-:W-:Y:S02]  /*0ad0*/  ISETP.NE.U32.AND P6, PT, R26, 0x1, PT ;  /* 0x000000011a00780c */ /* 0x000fe40003fc5070 */
[----:B------:R-:W-:Y:S02]  /*0ae0*/  ISETP.GE.U32.AND P5, PT, R25, 0x4, PT ;  /* 0x000000041900780c */ /* 0x000fe40003fa6070 */
[----:B------:R-:W-:Y:S02]  /*0af0*/  FSEL R26, R12, R9, !P4 ;  /* 0x000000090c1a7208 */ /* 0x000fe40006000000 */
[----:B------:R-:W-:Y:S02]  /*0b00*/  LOP3.LUT P4, RZ, R15, 0x2, RZ, 0xc0, !PT ;  /* 0x000000020fff7812 */ /* 0x000fe4000788c0ff */
[----:B------:R-:W-:-:S02]  /*0b10*/  FSEL R26, R17, R26, !P5 ;  /* 0x0000001a111a7208 */ /* 0x000fc40006800000 */
[----:B--2---:R-:W-:Y:S02]  /*0b20*/  LOP3.LUT R25, R20, 0xf, RZ, 0xc0, !PT ;  /* 0x0000000f14197812 */ /* 0x004fe400078ec0ff */
[----:B------:R-:W-:Y:S02]  /*0b30*/  LOP3.LUT R15, R15, 0x1, RZ, 0xc0, !PT ;  /* 0x000000010f0f7812 */ /* 0x000fe400078ec0ff */
[----:B------:R-:W-:Y:S02]  /*0b40*/  FSEL R21, -R21, R21, !P6 ;  /* 0x0000001515157208 */ /* 0x000fe40007000100 */
[----:B------:R-:W-:Y:S02]  /*0b50*/  FSEL R26, R26, -R26, !P0 ;  /* 0x8000001a1a1a7208 */ /* 0x000fe40004000000 */
[C---:B------:R-:W-:Y:S02]  /*0b60*/  ISETP.GE.U32.AND P6, PT, R25.reuse, 0x8, PT ;  /* 0x000000081900780c */ /* 0x040fe40003fc6070 */
[----:B------:R-:W-:Y:S01]  /*0b70*/  ISETP.GE.U32.AND P0, PT, R25, 0x4, PT ;  /* 0x000000041900780c */ /* 0x000fe20003f06070 */
[----:B------:R-:W-:Y:S01]  /*0b80*/  FADD R25, R9, -1 ;  /* 0xbf80000009197421 */ /* 0x000fe20000000000 */
[----:B0-----:R-:W-:-:S02]  /*0b90*/  LOP3.LUT R22, R20, 0xd, RZ, 0xc0, !PT ;  /* 0x0000000d14167812 */ /* 0x001fc400078ec0ff */
[----:B------:R-:W-:Y:S01]  /*0ba0*/  ISETP.NE.U32.AND P5, PT, R15, 0x1, PT ;  /* 0x000000010f00780c */ /* 0x000fe20003fa5070 */
[----:B------:R-:W-:Y:S01]  /*0bb0*/  FADD R15, R23, R24 ;  /* 0x00000018170f7221 */ /* 0x000fe20000000000 */
[----:B------:R-:W-:Y:S02]  /*0bc0*/  FSEL R24, R14, R3, !P1 ;  /* 0x000000030e187208 */ /* 0x000fe40004800000 */
[----:B------:R-:W-:Y:S01]  /*0bd0*/  ISETP.NE.AND P1, PT, R22, 0xc, PT ;  /* 0x0000000c1600780c */ /* 0x000fe20003f25270 */
[----:B------:R-:W-:Y:S01]  /*0be0*/  FADD R22, R21, R26 ;  /* 0x0000001a15167221 */ /* 0x000fe20000000000 */
[----:B------:R-:W-:Y:S02]  /*0bf0*/  FSEL R26, R14, R25, !P3 ;  /* 0x000000190e1a7208 */ /* 0x000fe40005800000 */
[C---:B------:R-:W-:Y:S01]  /*0c00*/  LOP3.LUT R21, R20.reuse, 0x1, RZ, 0xc0, !PT ;  /* 0x0000000114157812 */ /* 0x040fe200078ec0ff */
[----:B------:R-:W-:Y:S01]  /*0c10*/  FADD R22, -R15, R22 ;  /* 0x000000160f167221 */ /* 0x000fe20000000100 */
[----:B------:R-:W-:-:S02]  /*0c20*/  LOP3.LUT P3, RZ, R20, 0x2, RZ, 0xc0, !PT ;  /* 0x0000000214ff7812 */ /* 0x000fc4000786c0ff */
[----:B------:R-:W-:Y:S01]  /*0c30*/  FSEL R20, R3, R26, !P2 ;  /* 0x0000001a03147208 */ /* 0x000fe20005000000 */
[----:B------:R-:W-:Y:S01]  /*0c40*/  FFMA R15, R10, R22, R15 ;  /* 0x000000160a0f7223 */ /* 0x000fe2000000000f */
[----:B------:R-:W-:Y:S02]  /*0c50*/  ISETP.NE.U32.AND P2, PT, R21, 0x1, PT ;  /* 0x000000011500780c */ /* 0x000fe40003f45070 */
[----:B-1----:R-:W-:Y:S01]  /*0c60*/  LOP3.LUT R23, R18, 0xf, RZ, 0xc0, !PT ;  /* 0x0000000f12177812 */ /* 0x002fe200078ec0ff */
[----:B------:R-:W-:Y:S01]  /*0c70*/  FADD R15, -R16, R15 ;  /* 0x0000000f100f7221 */ /* 0x000fe20000000100 */
[----:B------:R-:W-:Y:S02]  /*0c80*/  LOP3.LUT R21, R18, 0xd, RZ, 0xc0, !PT ;  /* 0x0000000d12157812 */ /* 0x000fe400078ec0ff */
[C---:B------:R-:W-:Y:S01]  /*0c90*/  FSEL R26, R12.reuse, R3, !P6 ;  /* 0x000000030c1a7208 */ /* 0x040fe20007000000 */
[----:B------:R-:W-:Y:S01]  /*0ca0*/  FFMA R15, R11, R15, R16 ;  /* 0x0000000f0b0f7223 */ /* 0x000fe20000000010 */
[----:B------:R-:W-:-:S02]  /*0cb0*/  @P0 FSEL R3, R12, R25, !P1 ;  /* 0x000000190c030208 */ /* 0x000fc40004800000 */
[----:B------:R-:W-:Y:S02]  /*0cc0*/  ISETP.GE.U32.AND P6, PT, R23, 0x8, PT ;  /* 0x000000081700780c */ /* 0x000fe40003fc6070 */
[----:B------:R-:W-:Y:S02]  /*0cd0*/  ISETP.NE.AND P1, PT, R21, 0xc, PT ;  /* 0x0000000c1500780c */ /* 0x000fe40003f25270 */
[----:B------:R-:W-:Y:S02]  /*0ce0*/  LOP3.LUT R21, R18, 0x1, RZ, 0xc0, !PT ;  /* 0x0000000112157812 */ /* 0x000fe400078ec0ff */
[----:B------:R-:W-:Y:S02]  /*0cf0*/  ISETP.GE.U32.AND P0, PT, R23, 0x4, PT ;  /* 0x000000041700780c */ /* 0x000fe40003f06070 */
[----:B------:R-:W-:Y:S02]  /*0d00*/  FSEL R23, R14, R17, !P6 ;  /* 0x000000110e177208 */ /* 0x000fe40007000000 */
[----:B------:R-:W-:-:S02]  /*0d10*/  ISETP.NE.U32.AND P6, PT, R21, 0x1, PT ;  /* 0x000000011500780c */ /* 0x000fc40003fc5070 */
[----:B---3--:R-:W-:Y:S02]  /*0d20*/  LOP3.LUT R21, R19, 0xf, RZ, 0xc0, !PT ;  /* 0x0000000f13157812 */ /* 0x008fe400078ec0ff */
[----:B------:R-:W-:Y:S02]  /*0d30*/  FSEL R14, R14, R25, !P1 ;  /* 0x000000190e0e7208 */ /* 0x000fe40004800000 */
[----:B------:R-:W-:Y:S02]  /*0d40*/  ISETP.GE.U32.AND P1, PT, R21, 0x4, PT ;  /* 0x000000041500780c */ /* 0x000fe40003f26070 */
[----:B------:R-:W-:Y:S02]  /*0d50*/  FSEL R14, R17, R14, !P0 ;  /* 0x0000000e110e7208 */ /* 0x000fe40004000000 */
[----:B------:R-:W-:Y:S02]  /*0d60*/  ISETP.GE.U32.AND P0, PT, R21, 0x8, PT ;  /* 0x000000081500780c */ /* 0x000fe40003f06070 */
[----:B------:R-:W-:-:S02]  /*0d70*/  LOP3.LUT R27, R19, 0xd, RZ, 0xc0, !PT ;  /* 0x0000000d131b7812 */ /* 0x000fc400078ec0ff */
[----:B------:R-:W-:Y:S02]  /*0d80*/  FSEL R21, R12, R17, !P0 ;  /* 0x000000110c157208 */ /* 0x000fe40004000000 */
[----:B------:R-:W-:Y:S02]  /*0d90*/  ISETP.NE.AND P0, PT, R27, 0xc, PT ;  /* 0x0000000c1b00780c */ /* 0x000fe40003f05270 */
[----:B------:R-:W-:Y:S02]  /*0da0*/  FSEL R24, -R24, R24, !P5 ;  /* 0x0000001818187208 */ /* 0x000fe40006800100 */
[----:B------:R-:W-:Y:S02]  /*0db0*/  @P1 FSEL R17, R12, R25, !P0 ;  /* 0x000000190c111208 */ /* 0x000fe40004000000 */
[----:B------:R-:W-:Y:S01]  /*0dc0*/  LOP3.LUT P0, RZ, R18, 0x2, RZ, 0xc0, !PT ;  /* 0x0000000212ff7812 */ /* 0x000fe2000780c0ff */
[----:B------:R-:W0:Y:S01]  /*0dd0*/  LDC R12, c[0x0][0x3a0] ;  /* 0x0000e800ff0c7b82 */ /* 0x000e220000000800 */
[----:B------:R-:W-:-:S02]  /*0de0*/  LOP3.LUT R18, R19, 0x1, RZ, 0xc0, !PT ;  /* 0x0000000113127812 */ /* 0x000fc400078ec0ff */
[----:B------:R-:W-:Y:S02]  /*0df0*/  LOP3.LUT P5, RZ, R19, 0x2, RZ, 0xc0, !PT ;  /* 0x0000000213ff7812 */ /* 0x000fe400078ac0ff */
[----:B------:R-:W-:Y:S02]  /*0e00*/  ISETP.NE.U32.AND P1, PT, R18, 0x1, PT ;  /* 0x000000011200780c */ /* 0x000fe40003f25070 */
[----:B------:R-:W-:Y:S02]  /*0e10*/  FSEL R26, -R26, R26, !P2 ;  /* 0x0000001a1a1a7208 */ /* 0x000fe40005000100 */
[----:B------:R-:W-:Y:S02]  /*0e20*/  FSEL R23, -R23, R23, !P6 ;  /* 0x0000001717177208 */ /* 0x000fe40007000100 */
[----:B------:R-:W-:Y:S02]  /*0e30*/  FSEL R21, -R21, R21, !P1 ;  /* 0x0000001515157208 */ /* 0x000fe40004800100 */
[----:B------:R-:W-:-:S02]  /*0e40*/  FSEL R19, R20, -R20, !P4 ;  /* 0x8000001414137208 */ /* 0x000fc40006000000 */
[----:B------:R-:W-:Y:S02]  /*0e50*/  FSEL R25, R3, -R3, !P3 ;  /* 0x8000000303197208 */ /* 0x000fe40005800000 */
[----:B------:R-:W-:Y:S01]  /*0e60*/  FSEL R14, R14, -R14, !P0 ;  /* 0x8000000e0e0e7208 */ /* 0x000fe20004000000 */
[----:B------:R-:W-:Y:S01]  /*0e70*/  FADD R3, R24, R19 ;  /* 0x0000001318037221 */ /* 0x000fe20000000000 */
[----:B------:R-:W-:Y:S01]  /*0e80*/  FSEL R18, R17, -R17, !P5 ;  /* 0x8000001111127208 */ /* 0x000fe20006800000 */
[----:B------:R-:W-:Y:S02]  /*0e90*/  FADD R26, R26, R25 ;  /* 0x000000191a1a7221 */ /* 0x000fe40000000000 */
[----:B------:R-:W-:Y:S02]  /*0ea0*/  FADD R23, R23, R14 ;  /* 0x0000000e17177221 */ /* 0x000fe40000000000 */
[----:B------:R-:W-:Y:S01]  /*0eb0*/  FADD R18, R21, R18 ;  /* 0x0000001215127221 */ /* 0x000fe20000000000 */
[----:B------:R-:W-:Y:S01]  /*0ec0*/  FADD R26, -R3, R26 ;  /* 0x0000001a031a7221 */ /* 0x000fe20000000100 */
[----:B0-----:R-:W-:-:S02]  /*0ed0*/  FADD R12, R12, 0.0010000000474974513054 ;  /* 0x3a83126f0c0c7421 */ /* 0x001fc40000000000 */
[----:B------:R-:W-:Y:S01]  /*0ee0*/  FADD R18, -R23, R18 ;  /* 0x0000001217127221 */ /* 0x000fe20000000100 */
[----:B------:R-:W-:-:S03]  /*0ef0*/  FFMA R26, R10, R26, R3 ;  /* 0x0000001a0a1a7223 */ /* 0x000fc60000000003 */
[----:B------:R-:W-:Y:S01]  /*0f00*/  FFMA R23, R10, R18, R23 ;  /* 0x000000120a177223 */ /* 0x000fe20000000017 */
[C---:B------:R-:W-:Y:S01]  /*0f10*/  FFMA R10, R9.reuse, R0, -15 ;  /* 0xc1700000090a7423 */ /* 0x040fe20000000000 */
[C---:B------:R-:W-:Y:S02]  /*0f20*/  FMUL R0, R9.reuse, R9 ;  /* 0x0000000909007220 */ /* 0x040fe40000400000 */
[----:B------:R-:W-:Y:S01]  /*0f30*/  FADD R23, -R26, R23 ;  /* 0x000000171a177221 */ /* 0x000fe20000000100 */
[C---:B------:R-:W-:Y:S01]  /*0f40*/  FFMA R3, R9.reuse, R10, 10 ;  /* 0x4120000009037423 */ /* 0x040fe2000000000a */
[----:B------:R-:W-:Y:S01]  /*0f50*/  FMUL R0, R9, R0 ;  /* 0x0000000009007220 */ /* 0x000fe20000400000 */
[----:B------:R-:W-:Y:S02]  /*0f60*/  VIADD R9, R12, 0x1800000 ;  /* 0x018000000c097836 */ /* 0x000fe40000000000 */
[----:B------:R-:W-:Y:S01]  /*0f70*/  FFMA R26, R11, R23, R26 ;  /* 0x000000170b1a7223 */ /* 0x000fe2000000001a */
[----:B------:R-:W-:-:S02]  /*0f80*/  FMUL R0, R0, R3 ;  /* 0x0000000300007220 */ /* 0x000fc40000400000 */
[----:B------:R-:W-:Y:S01]  /*0f90*/  LOP3.LUT R9, R9, 0x7f800000, RZ, 0xc0, !PT ;  /* 0x7f80000009097812 */ /* 0x000fe200078ec0ff */
[----:B------:R-:W-:-:S03]  /*0fa0*/  FADD R26, -R15, R26 ;  /* 0x0000001a0f1a7221 */ /* 0x000fc60000000100 */
[----:B------:R-:W-:Y:S01]  /*0fb0*/  ISETP.GT.U32.AND P0, PT, R9, 0x1ffffff, PT ;  /* 0x01ffffff0900780c */ /* 0x000fe20003f04070 */
[----:B------:R-:W-:-:S04]  /*0fc0*/  FFMA R0, R0, R26, R15 ;  /* 0x0000001a00007223 */ /* 0x000fc8000000000f */
[----:B------:R-:W-:-:S04]  /*0fd0*/  FADD R0, R0, 1 ;  /* 0x3f80000000007421 */ /* 0x000fc80000000000 */
[----:B------:R-:W-:-:S04]  /*0fe0*/  FMUL R3, R0, 0.5 ;  /* 0x3f00000000037820 */ /* 0x000fc80000400000 */
[----:B------:R-:W-:Y:S05]  /*0ff0*/  @P0 BRA `(.L_x_5) ;  /* 0x0000000000100947 */ /* 0x000fea0003800000 */
[----:B------:R-:W-:-:S07]  /*1000*/  MOV R10, 0x1020 ;  /* 0x00001020000a7802 */ /* 0x000fce0000000f00 */
[----:B-----5:R-:W-:Y:S05]  /*1010*/  CALL.REL.NOINC `($__internal_0_$__cuda_sm20_rcp_rn_f32_slowpath) ;  /* 0x0000000400d47944 */ /* 0x020fea0003c00000 */
[----:B------:R-:W-:Y:S01]  /*1020*/  IMAD.MOV.U32 R0, RZ, RZ, R9 ;  /* 0x000000ffff007224 */ /* 0x000fe200078e0009 */
[----:B------:R-:W-:Y:S06]  /*1030*/  BRA `(.L_x_6) ;  /* 0x0000000000107947 */ /* 0x000fec0003800000 */
.L_x_5:
[----:B------:R-:W0:Y:S02]  /*1040*/  MUFU.RCP R9, R12 ;  /* 0x0000000c00097308 */ /* 0x000e240000001000 */
[----:B0-----:R-:W-:-:S04]  /*1050*/  FFMA R0, R12, R9, -1 ;  /* 0xbf8000000c007423 */ /* 0x001fc80000000009 */
[----:B------:R-:W-:-:S04]  /*1060*/  FADD.FTZ R0, -R0, -RZ ;  /* 0x800000ff00007221 */ /* 0x000fc80000010100 */
[----:B------:R-:W-:-:S07]  /*1070*/  FFMA R0, R9, R0, R9 ;  /* 0x0000000009007223 */ /* 0x000fce0000000009 */
.L_x_6:
[C---:B------:R-:W-:Y:S01]  /*1080*/  FMUL R10, |R3|.reuse, 16777216 ;  /* 0x4b800000030a7820 */ /* 0x040fe20000400200 */
[----:B------:R-:W-:Y:S01]  /*1090*/  FSETP.GEU.AND P0, PT, |R3|, 1.175494350822287508e-38, PT ;  /* 0x008000000300780b */ /* 0x000fe20003f0e200 */
[----:B------:R-:W-:Y:S01]  /*10a0*/  IMAD.MOV.U32 R16, RZ, RZ, 0x3a2c32e4 ;  /* 0x3a2c32e4ff107424 */ /* 0x000fe200078e00ff */
[----:B------:R-:W-:Y:S02]  /*10b0*/  BSSY.RECONVERGENT B0, `(.L_x_7) ;  /* 0x0000059000007945 */ /* 0x000fe40003800200 */
[----:B------:R-:W-:-:S05]  /*10c0*/  FSEL R10, R10, |R3|, !P0 ;  /* 0x400000030a0a7208 */ /* 0x000fca0004000000 */
[----:B------:R-:W-:-:S05]  /*10d0*/  VIADD R9, R10, 0xc0cafb0d ;  /* 0xc0cafb0d0a097836 */ /* 0x000fca0000000000 */
[----:B------:R-:W-:-:S04]  /*10e0*/  LOP3.LUT R9, R9, 0xff800000, RZ, 0xc0, !PT ;  /* 0xff80000009097812 */ /* 0x000fc800078ec0ff */
[----:B------:R-:W-:Y:S01]  /*10f0*/  I2FP.F32.S32 R11, R9 ;  /* 0x00000009000b7245 */ /* 0x000fe20000201400 */
[----:B------:R-:W-:-:S04]  /*1100*/  IMAD.IADD R10, R10, 0x1, -R9 ;  /* 0x000000010a0a7824 */ /* 0x000fc800078e0a09 */
[C---:B------:R-:W-:Y:S01]  /*1110*/  FADD R13, R10.reuse, 1 ;  /* 0x3f8000000a0d7421 */ /* 0x040fe20000000000 */
[----:B------:R-:W-:Y:S01]  /*1120*/  FADD R14, R10, -1 ;  /* 0xbf8000000a0e7421 */ /* 0x000fe20000000000 */
[----:B------:R-:W-:-:S03]  /*1130*/  FSEL R10, RZ, -24, P0 ;  /* 0xc1c00000ff0a7808 */ /* 0x000fc60000000000 */
[----:B------:R-:W-:Y:S01]  /*1140*/  FADD R12, R14, R14 ;  /* 0x0000000e0e0c7221 */ /* 0x000fe20000000000 */
[----:B------:R-:W0:Y:S03]  /*1150*/  MUFU.RCP R13, R13 ;  /* 0x0000000d000d7308 */ /* 0x000e260000001000 */
[----:B0-----:R-:W-:Y:S01]  /*1160*/  FMUL R9, R13, R12 ;  /* 0x0000000c0d097220 */ /* 0x001fe20000400000 */
[----:B------:R-:W-:-:S03]  /*1170*/  FFMA R12, R11, 1.1920928955078125e-07, R10 ;  /* 0x340000000b0c7823 */ /* 0x000fc6000000000a */
[----:B------:R-:W-:Y:S01]  /*1180*/  FADD R15, R14, -R9 ;  /* 0x800000090e0f7221 */ /* 0x000fe20000000000 */
[CC--:B------:R-:W-:Y:S01]  /*1190*/  FMUL R11, R9.reuse, R9.reuse ;  /* 0x00000009090b7220 */ /* 0x0c0fe20000400000 */
[----:B------:R-:W-:Y:S02]  /*11a0*/  FFMA R10, R9, 1.4426950216293334961, R12 ;  /* 0x3fb8aa3b090a7823 */ /* 0x000fe4000000000c */
[----:B------:R-:W-:Y:S01]  /*11b0*/  FADD R15, R15, R15 ;  /* 0x0000000f0f0f7221 */ /* 0x000fe20000000000 */
[C---:B------:R-:W-:Y:S01]  /*11c0*/  FFMA R16, R11.reuse, R16, 0.0032181653659790754318 ;  /* 0x3b52e7db0b107423 */ /* 0x040fe20000000010 */
[----:B------:R-:W-:Y:S02]  /*11d0*/  FADD R12, R12, -R10 ;  /* 0x8000000a0c0c7221 */ /* 0x000fe40000000000 */
[----:B------:R-:W-:Y:S01]  /*11e0*/  FFMA R14, R14, -R9, R15 ;  /* 0x800000090e0e7223 */ /* 0x000fe2000000000f */
[----:B------:R-:W-:Y:S01]  /*11f0*/  FFMA R16, R11, R16, 0.018033718690276145935 ;  /* 0x3c93bb730b107423 */ /* 0x000fe20000000010 */
[----:B------:R-:W-:-:S02]  /*1200*/  FFMA R15, R9, 1.4426950216293334961, R12 ;  /* 0x3fb8aa3b090f7823 */ /* 0x000fc4000000000c */
[----:B------:R-:W-:Y:S01]  /*1210*/  FMUL R14, R13, R14 ;  /* 0x0000000e0d0e7220 */ /* 0x000fe20000400000 */
[----:B------:R-:W-:-:S03]  /*1220*/  FFMA R16, R11, R16, 0.12022458761930465698 ;  /* 0x3df6384f0b107423 */ /* 0x000fc60000000010 */
[----:B------:R-:W-:Y:S01]  /*1230*/  FFMA R12, R14, 1.4426950216293334961, R15 ;  /* 0x3fb8aa3b0e0c7823 */ /* 0x000fe2000000000f */
[----:B------:R-:W-:-:S03]  /*1240*/  FMUL R16, R11, R16 ;  /* 0x000000100b107220 */ /* 0x000fc60000400000 */
[----:B------:R-:W-:Y:S01]  /*1250*/  FFMA R11, R9, 1.9251366722983220825e-08, R12 ;  /* 0x32a55e34090b7823 */ /* 0x000fe2000000000c */
[----:B------:R-:W-:-:S04]  /*1260*/  FMUL R12, R16, 3 ;  /* 0x40400000100c7820 */ /* 0x000fc80000400000 */
[----:B------:R-:W-:-:S04]  /*1270*/  FFMA R11, R14, R12, R11 ;  /* 0x0000000c0e0b7223 */ /* 0x000fc8000000000b */
[----:B------:R-:W-:-:S04]  /*1280*/  FFMA R11, R9, R16, R11 ;  /* 0x00000010090b7223 */ /* 0x000fc8000000000b */
[----:B------:R-:W-:-:S04]  /*1290*/  FADD R12, R10, R11 ;  /* 0x0000000b0a0c7221 */ /* 0x000fc80000000000 */
[----:B------:R-:W-:Y:S01]  /*12a0*/  FMUL R9, R12, R0 ;  /* 0x000000000c097220 */ /* 0x000fe20000400000 */
[----:B------:R-:W-:-:S03]  /*12b0*/  FADD R10, -R10, R12 ;  /* 0x0000000c0a0a7221 */ /* 0x000fc60000000100 */
[----:B------:R-:W0:Y:S01]  /*12c0*/  FRND R14, R9 ;  /* 0x00000009000e7307 */ /* 0x000e220000201000 */
[----:B------:R-:W-:Y:S01]  /*12d0*/  FADD R11, R11, -R10 ;  /* 0x8000000a0b0b7221 */ /* 0x000fe20000000000 */
[-C--:B------:R-:W-:Y:S01]  /*12e0*/  FFMA R12, R12, R0.reuse, -R9 ;  /* 0x000000000c0c7223 */ /* 0x080fe20000000809 */
[C---:B------:R-:W-:Y:S02]  /*12f0*/  FSETP.GT.AND P1, PT, |R9|.reuse, 152, PT ;  /* 0x431800000900780b */ /* 0x040fe40003f24200 */
[----:B------:R-:W-:Y:S01]  /*1300*/  FSETP.GEU.AND P2, PT, R9, RZ, PT ;  /* 0x000000ff0900720b */ /* 0x000fe20003f4e000 */
[----:B------:R-:W-:Y:S01]  /*1310*/  FFMA R11, R11, R0, R12 ;  /* 0x000000000b0b7223 */ /* 0x000fe2000000000c */
[----:B------:R-:W-:Y:S01]  /*1320*/  IMAD.MOV.U32 R12, RZ, RZ, 0x391fcb8e ;  /* 0x391fcb8eff0c7424 */ /* 0x000fe200078e00ff */
[----:B------:R-:W1:Y:S01]  /*1330*/  F2I.NTZ R13, R9 ;  /* 0x00000009000d7305 */ /* 0x000e620000203100 */
[----:B0-----:R-:W-:Y:S01]  /*1340*/  FADD R10, R9, -R14 ;  /* 0x8000000e090a7221 */ /* 0x001fe20000000000 */
[----:B------:R-:W-:-:S03]  /*1350*/  FSETP.GT.AND P0, PT, R14, RZ, PT ;  /* 0x000000ff0e00720b */ /* 0x000fc60003f04000 */
[----:B------:R-:W-:Y:S01]  /*1360*/  FADD R11, R11, R10 ;  /* 0x0000000a0b0b7221 */ /* 0x000fe20000000000 */
[----:B------:R-:W-:Y:S02]  /*1370*/  SEL R14, RZ, 0x83000000, P0 ;  /* 0x83000000ff0e7807 */ /* 0x000fe40000000000 */
[----:B------:R-:W-:Y:S01]  /*1380*/  FSETP.NEU.AND P0, PT, R3, 1, PT ;  /* 0x3f8000000300780b */ /* 0x000fe20003f0d000 */
[C---:B------:R-:W-:Y:S02]  /*1390*/  FFMA R10, R11.reuse, R12, 0.0013391353422775864601 ;  /* 0x3aaf85ed0b0a7423 */ /* 0x040fe4000000000c */
[----:B------:R-:W-:Y:S01]  /*13a0*/  VIADD R15, R14, 0x7f000000 ;  /* 0x7f0000000e0f7836 */ /* 0x000fe20000000000 */
[----:B------:R-:W-:Y:S01]  /*13b0*/  FSETP.EQ.OR P0, PT, R0, RZ, !P0 ;  /* 0x000000ff0000720b */ /* 0x000fe20004702400 */
[----:B------:R-:W-:Y:S01]  /*13c0*/  FFMA R10, R11, R10, 0.0096188392490148544312 ;  /* 0x3c1d98560b0a7423 */ /* 0x000fe2000000000a */
[----:B-1----:R-:W-:-:S03]  /*13d0*/  IMAD R13, R13, 0x800000, -R14 ;  /* 0x008000000d0d7824 */ /* 0x002fc600078e0a0e */
[----:B------:R-:W-:-:S04]  /*13e0*/  FFMA R10, R11, R10, 0.055503588169813156128 ;  /* 0x3d6357bb0b0a7423 */ /* 0x000fc8000000000a */
[----:B------:R-:W-:Y:S01]  /*13f0*/  FFMA R12, R11, R10, 0.24022644758224487305 ;  /* 0x3e75fdec0b0c7423 */ /* 0x000fe2000000000a */
[----:B------:R-:W-:-:S03]  /*1400*/  FMUL R10, R0, 0.5 ;  /* 0x3f000000000a7820 */ /* 0x000fc60000400000 */
[----:B------:R-:W-:-:S03]  /*1410*/  FFMA R12, R11, R12, 0.69314718246459960938 ;  /* 0x3f3172180b0c7423 */ /* 0x000fc6000000000c */
[----:B------:R-:W0:Y:S01]  /*1420*/  FRND.TRUNC R10, R10 ;  /* 0x0000000a000a7307 */ /* 0x000e22000020d000 */
[----:B------:R-:W-:Y:S01]  /*1430*/  FFMA R12, R11, R12, 1 ;  /* 0x3f8000000b0c7423 */ /* 0x000fe2000000000c */
[----:B-----5:R-:W-:-:S03]  /*1440*/  FMUL R11, R5, 0.71520000696182250977 ;  /* 0x3f371759050b7820 */ /* 0x020fc60000400000 */
[----:B------:R-:W-:Y:S01]  /*1450*/  FMUL R12, R12, R15 ;  /* 0x0000000f0c0c7220 */ /* 0x000fe20000400000 */
[----:B------:R-:W-:-:S03]  /*1460*/  FFMA R11, R4, 0.21259999275207519531, R11 ;  /* 0x3e59b3d0040b7823 */ /* 0x000fc6000000000b */
[----:B------:R-:W-:Y:S01]  /*1470*/  FMUL R13, R12, R13 ;  /* 0x0000000d0c0d7220 */ /* 0x000fe20000400000 */
[----:B------:R-:W-:Y:S01]  /*1480*/  FFMA R12, R6, 0.072200000286102294922, R11 ;  /* 0x3d93dd98060c7823 */ /* 0x000fe2000000000b */
[----:B------:R-:W-:Y:S01]  /*1490*/  @P1 FSEL R13, RZ, +INF , !P2 ;  /* 0x7f800000ff0d1808 */ /* 0x000fe20005000000 */
[----:B0-----:R-:W-:Y:S01]  /*14a0*/  FADD R9, R10, R10 ;  /* 0x0000000a0a097221 */ /* 0x001fe20000000000 */
[----:B------:R-:W-:Y:S06]  /*14b0*/  @P0 BRA `(.L_x_8) ;  /* 0x0000000000600947 */ /* 0x000fec0003800000 */
[----:B------:R-:W-:-:S04]  /*14c0*/  FSETP.NAN.AND P0, PT, |R0|, |R0|, PT ;  /* 0x400000000000720b */ /* 0x000fc80003f08200 */
[----:B------:R-:W-:-:S13]  /*14d0*/  FSETP.NUM.AND P0, PT, |R3|, |R3|, !P0 ;  /* 0x400000030300720b */ /* 0x000fda0004707200 */
[----:B------:R-:W-:Y:S01]  /*14e0*/  @!P0 FADD R8, R3, R0 ;  /* 0x0000000003088221 */ /* 0x000fe20000000000 */
[----:B------:R-:W-:Y:S06]  /*14f0*/  @!P0 BRA `(.L_x_8) ;  /* 0x0000000000508947 */ /* 0x000fec0003800000 */
[----:B------:R-:W-:Y:S01]  /*1500*/  FSETP.NEU.AND P0, PT, |R3|, +INF , PT ;  /* 0x7f8000000300780b */ /* 0x000fe20003f0d200 */
[----:B------:R-:W-:-:S03]  /*1510*/  FADD R9, -R9, R0 ;  /* 0x0000000009097221 */ /* 0x000fc60000000100 */
[----:B------:R-:W-:-:S04]  /*1520*/  FSETP.NEU.AND P0, PT, R3, RZ, P0 ;  /* 0x000000ff0300720b */ /* 0x000fc8000070d000 */
[----:B------:R-:W-:Y:S02]  /*1530*/  FSETP.GEU.OR P1, PT, R0, RZ, P0 ;  /* 0x000000ff0000720b */ /* 0x000fe4000072e400 */
[----:B------:R-:W-:-:S07]  /*1540*/  FSETP.NEU.AND P2, PT, |R9|, 1, !P0 ;  /* 0x3f8000000900780b */ /* 0x000fce000474d200 */
[----:B------:R-:W-:-:S05]  /*1550*/  @!P0 FADD R10, R3, R3 ;  /* 0x00000003030a8221 */ /* 0x000fca0000000000 */
[----:B------:R-:W-:-:S04]  /*1560*/  @!P1 LOP3.LUT R10, R10, 0x7f800000, RZ, 0x3c, !PT ;  /* 0x7f8000000a0a9812 */ /* 0x000fc800078e3cff */
[----:B------:R-:W-:-:S05]  /*1570*/  @P2 LOP3.LUT R10, R10, 0x7fffffff, RZ, 0xc0, !PT ;  /* 0x7fffffff0a0a2812 */ /* 0x000fca00078ec0ff */
[----:B------:R-:W-:Y:S01]  /*1580*/  @!P0 IMAD.MOV.U32 R8, RZ, RZ, R10 ;  /* 0x000000ffff088224 */ /* 0x000fe200078e000a */
[----:B------:R-:W-:Y:S06]  /*1590*/  @!P0 BRA `(.L_x_8) ;  /* 0x0000000000288947 */ /* 0x000fec0003800000 */
[----:B------:R-:W-:Y:S02]  /*15a0*/  FSETP.NEU.AND P0, PT, |R0|, +INF , PT ;  /* 0x7f8000000000780b */ /* 0x000fe40003f0d200 */
[----:B------:R-:W-:-:S13]  /*15b0*/  FSETP.EQ.AND P1, PT, R3, -1, PT ;  /* 0xbf8000000300780b */ /* 0x000fda0003f22000 */
[----:B------:R-:W-:Y:S05]  /*15c0*/  @!P0 BRA P1, `(.L_x_8) ;  /* 0x00000000001c8947 */ /* 0x000fea0000800000 */
[----:B------:R-:W-:Y:S01]  /*15d0*/  FSETP.GEU.AND P1, PT, R3, RZ, PT ;  /* 0x000000ff0300720b */ /* 0x000fe20003f2e000 */
[----:B------:R-:W-:-:S12]  /*15e0*/  IMAD.MOV.U32 R8, RZ, RZ, R13 ;  /* 0x000000ffff087224 */ /* 0x000fd800078e000d */
[----:B------:R-:W0:Y:S01]  /*15f0*/  @!P1 FRND.FLOOR R3, R0 ;  /* 0x0000000000039307 */ /* 0x000e220000205000 */
[----:B------:R-:W-:Y:S02]  /*1600*/  @!P1 FSETP.NEU.AND P2, PT, |R9|, 1, PT ;  /* 0x3f8000000900980b */ /* 0x000fe40003f4d200 */
[----:B0-----:R-:W-:Y:S02]  /*1610*/  @!P1 FSETP.NEU.AND P0, PT, R0, R3, PT ;  /* 0x000000030000920b */ /* 0x001fe40003f0d000 */
[----:B------:R-:W-:-:S04]  /*1620*/  @!P1 FSEL R3, R13, -R13, P2 ;  /* 0x8000000d0d039208 */ /* 0x000fc80001000000 */
[----:B------:R-:W-:-:S07]  /*1630*/  @!P1 FSEL R8, R3, +QNAN , !P0 ;  /* 0x7fffffff03089808 */ /* 0x000fce0004000000 */
.L_x_8:
[----:B------:R-:W-:Y:S05]  /*1640*/  BSYNC.RECONVERGENT B0 ;  /* 0x0000000000007941 */ /* 0x000fea0003800200 */
.L_x_7:
[----:B------:R-:W0:Y:S01]  /*1650*/  LDC.64 R10, c[0x0][0x388] ;  /* 0x0000e200ff0a7b82 */ /* 0x000e220000000a00 */
[----:B------:R-:W1:Y:S01]  /*1660*/  LDCU UR6, c[0x0][0x398] ;  /* 0x00007300ff0677ac */ /* 0x000e620008000800 */
[----:B------:R-:W-:Y:S01]  /*1670*/  FADD R0, R12, -0.5 ;  /* 0xbf0000000c007421 */ /* 0x000fe20000000000 */
[----:B------:R-:W-:-:S03]  /*1680*/  IMAD.MOV.U32 R3, RZ, RZ, 0x40000000 ;  /* 0x40000000ff037424 */ /* 0x000fc600078e00ff */
[----:B------:R-:W-:Y:S01]  /*1690*/  FADD R0, |R0|, |R0| ;  /* 0x4000000000007221 */ /* 0x000fe20000000200 */
[----:B------:R-:W-:-:S03]  /*16a0*/  FFMA R3, R8, R3, -1 ;  /* 0xbf80000008037423 */ /* 0x000fc60000000003 */
[----:B------:R-:W-:-:S04]  /*16b0*/  FADD R0, -R0, 1 ;  /* 0x3f80000000007421 */ /* 0x000fc80000000100 */
[----:B------:R-:W-:-:S04]  /*16c0*/  FMUL R0, R0, R0 ;  /* 0x0000000000007220 */ /* 0x000fc80000400000 */
[----:B-1----:R-:W-:-:S04]  /*16d0*/  FMUL R0, R0, UR6 ;  /* 0x0000000600007c20 */ /* 0x002fc80008400000 */
[CC--:B------:R-:W-:Y:S01]  /*16e0*/  FFMA.SAT R9, R3.reuse, R0.reuse, R4 ;  /* 0x0000000003097223 */ /* 0x0c0fe20000002004 */
[----:B------:R-:W-:Y:S01]  /*16f0*/  FFMA.SAT R5, R3, R0, R5 ;  /* 0x0000000003057223 */ /* 0x000fe20000002005 */
[----:B0-----:R-:W-:-:S04]  /*1700*/  IMAD.WIDE R10, R2, 0x4, R10 ;  /* 0x00000004020a7825 */ /* 0x001fc800078e020a */
[----:B------:R-:W-:Y:S01]  /*1710*/  FFMA.SAT R3, R3, R0, R6 ;  /* 0x0000000003037223 */ /* 0x000fe20000002006 */
[----:B------:R-:W-:Y:S04]  /*1720*/  STG.E desc[UR4][R10.64+0xc], R7 ;  /* 0x00000c070a007986 */ /* 0x000fe8000c101904 */
[----:B------:R-:W-:Y:S04]  /*1730*/  STG.E desc[UR4][R10.64], R9 ;  /* 0x000000090a007986 */ /* 0x000fe8000c101904 */
[----:B------:R-:W-:Y:S04]  /*1740*/  STG.E desc[UR4][R10.64+0x4], R5 ;  /* 0x000004050a007986 */ /* 0x000fe8000c101904 */
[----:B------:R-:W-:Y:S01]  /*1750*/  STG.E desc[UR4][R10.64+0x8], R3 ;  /* 0x000008030a007986 */ /* 0x000fe2000c101904 */
[----:B------:R-:W-:Y:S05]  /*1760*/  EXIT ;  /* 0x000000000000794d */ /* 0x000fea0003800000 */
        .weak           $__internal_0_$__cuda_sm20_rcp_rn_f32_slowpath
        .type           $__internal_0_$__cuda_sm20_rcp_rn_f32_slowpath,@function
        .size           $__internal_0_$__cuda_sm20_rcp_rn_f32_slowpath,($__internal_1_$__cuda_sm3x_div_rn_noftz_f32_slowpath - $__internal_0_$__cuda_sm20_rcp_rn_f32_slowpath)
$__internal_0_$__cuda_sm20_rcp_rn_f32_slowpath:
[----:B------:R-:W-:-:S05]  /*1770*/  IMAD.SHL.U32 R0, R12, 0x2, RZ ;  /* 0x000000020c007824 */ /* 0x000fca00078e00ff */
[----:B------:R-:W-:Y:S01]  /*1780*/  SHF.R.U32.HI R9, RZ, 0x18, R0 ;  /* 0x00000018ff097819 */ /* 0x000fe20000011600 */
[----:B------:R-:W-:-:S03]  /*1790*/  IMAD.MOV.U32 R0, RZ, RZ, R12 ;  /* 0x000000ffff007224 */ /* 0x000fc600078e000c */
[----:B------:R-:W-:-:S13]  /*17a0*/  ISETP.NE.U32.AND P0, PT, R9, RZ, PT ;  /* 0x000000ff0900720c */ /* 0x000fda0003f05070 */
[----:B------:R-:W-:Y:S05]  /*17b0*/  @P0 BRA `(.L_x_9) ;  /* 0x00000000002c0947 */ /* 0x000fea0003800000 */
[----:B------:R-:W-:-:S05]  /*17c0*/  IMAD.SHL.U32 R9, R0, 0x2, RZ ;  /* 0x0000000200097824 */ /* 0x000fca00078e00ff */
[----:B------:R-:W-:-:S13]  /*17d0*/  ISETP.NE.AND P0, PT, R9, RZ, PT ;  /* 0x000000ff0900720c */ /* 0x000fda0003f05270 */
[----:B------:R2:W3:Y:S01]  /*17e0*/  @!P0 MUFU.RCP R9, R0 ;  /* 0x0000000000098308 */ /* 0x0004e20000001000 */
[----:B------:R-:W-:Y:S05]  /*17f0*/  @!P0 BRA `(.L_x_10) ;  /* 0x0000000000a48947 */ /* 0x000fea0003800000 */
[----:B------:R-:W-:-:S04]  /*1800*/  FFMA R11, R0, 1.84467440737095516160e+19, RZ ;  /* 0x5f800000000b7823 */ /* 0x000fc800000000ff */
[----:B--2---:R-:W3:Y:S02]  /*1810*/  MUFU.RCP R0, R11 ;  /* 0x0000000b00007308 */ /* 0x004ee40000001000 */
[----:B---3--:R-:W-:-:S04]  /*1820*/  FFMA R9, R11, R0, -1 ;  /* 0xbf8000000b097423 */ /* 0x008fc80000000000 */
[----:B------:R-:W-:-:S04]  /*1830*/  FADD.FTZ R9, -R9, -RZ ;  /* 0x800000ff09097221 */ /* 0x000fc80000010100 */
[----:B------:R-:W-:-:S04]  /*1840*/  FFMA R0, R0, R9, R0 ;  /* 0x0000000900007223 */ /* 0x000fc80000000000 */
[----:B------:R-:W-:Y:S01]  /*1850*/  FFMA R9, R0, 1.84467440737095516160e+19, RZ ;  /* 0x5f80000000097823 */ /* 0x000fe200000000ff */
[----:B------:R-:W-:Y:S06]  /*1860*/  BRA `(.L_x_10) ;  /* 0x0000000000887947 */ /* 0x000fec0003800000 */
.L_x_9:
[----:B------:R-:W-:-:S05]  /*1870*/  VIADD R11, R9, 0xffffff03 ;  /* 0xffffff03090b7836 */ /* 0x000fca0000000000 */
[----:B------:R-:W-:-:S13]  /*1880*/  ISETP.GT.U32.AND P0, PT, R11, 0x1, PT ;  /* 0x000000010b00780c */ /* 0x000fda0003f04070 */
[----:B------:R-:W-:Y:S05]  /*1890*/  @P0 BRA `(.L_x_11) ;  /* 0x0000000000780947 */ /* 0x000fea0003800000 */
[----:B------:R-:W-:Y:S01]  /*18a0*/  LOP3.LUT R12, R0, 0x7fffff, RZ, 0xc0, !PT ;  /* 0x007fffff000c7812 */ /* 0x000fe200078ec0ff */
[----:B------:R-:W-:Y:S02]  /*18b0*/  IMAD.MOV.U32 R16, RZ, RZ, 0x3 ;  /* 0x00000003ff107424 */ /* 0x000fe400078e00ff */
[----:B------:R-:W-:Y:S01]  /*18c0*/  VIADD R9, R9, 0xffffff04 ;  /* 0xffffff0409097836 */ /* 0x000fe20000000000 */
[----:B------:R-:W-:Y:S02]  /*18d0*/  LOP3.LUT R12, R12, 0x3f800000, RZ, 0xfc, !PT ;  /* 0x3f8000000c0c7812 */ /* 0x000fe400078efcff */
[----:B------:R-:W-:Y:S02]  /*18e0*/  SHF.L.U32 R17, R16, R11, RZ ;  /* 0x0000000b10117219 */ /* 0x000fe400000006ff */
[----:B------:R-:W0:Y:S02]  /*18f0*/  MUFU.RCP R13, R12 ;  /* 0x0000000c000d7308 */ /* 0x000e240000001000 */
[----:B0-----:R-:W-:-:S04]  /*1900*/  FFMA R14, R12, R13, -1 ;  /* 0xbf8000000c0e7423 */ /* 0x001fc8000000000d */
[----:B------:R-:W-:-:S04]  /*1910*/  FADD.FTZ R14, -R14, -RZ ;  /* 0x800000ff0e0e7221 */ /* 0x000fc80000010100 */
[CCC-:B------:R-:W-:Y:S01]  /*1920*/  FFMA.RM R15, R13.reuse, R14.reuse, R13.reuse ;  /* 0x0000000e0d0f7223 */ /* 0x1c0fe2000000400d */
[----:B------:R-:W-:-:S04]  /*1930*/  FFMA.RP R14, R13, R14, R13 ;  /* 0x0000000e0d0e7223 */ /* 0x000fc8000000800d */
[C---:B------:R-:W-:Y:S02]  /*1940*/  LOP3.LUT R13, R15.reuse, 0x7fffff, RZ, 0xc0, !PT ;  /* 0x007fffff0f0d7812 */ /* 0x040fe400078ec0ff */
[----:B------:R-:W-:Y:S02]  /*1950*/  FSETP.NEU.FTZ.AND P0, PT, R15, R14, PT ;  /* 0x0000000e0f00720b */ /* 0x000fe40003f1d000 */
[----:B------:R-:W-:Y:S02]  /*1960*/  LOP3.LUT R14, R13, 0x800000, RZ, 0xfc, !PT ;  /* 0x008000000d0e7812 */ /* 0x000fe400078efcff */
[----:B------:R-:W-:Y:S02]  /*1970*/  SEL R13, RZ, 0xffffffff, !P0 ;  /* 0xffffffffff0d7807 */ /* 0x000fe40004000000 */
[----:B------:R-:W-:Y:S02]  /*1980*/  LOP3.LUT R12, R17, R14, RZ, 0xc0, !PT ;  /* 0x0000000e110c7212 */ /* 0x000fe400078ec0ff */
[----:B------:R-:W-:Y:S01]  /*1990*/  SHF.R.U32.HI R9, RZ, R9, R14 ;  /* 0x00000009ff097219 */ /* 0x000fe2000001160e */
[----:B------:R-:W-:Y:S01]  /*19a0*/  IMAD.MOV R13, RZ, RZ, -R13 ;  /* 0x000000ffff0d7224 */ /* 0x000fe200078e0a0d */
[----:B------:R-:W-:-:S04]  /*19b0*/  SHF.R.U32.HI R12, RZ, R11, R12 ;  /* 0x0000000bff0c7219 */ /* 0x000fc8000001160c */
[----:B------:R-:W-:Y:S02]  /*19c0*/  LOP3.LUT P1, RZ, R13, R11, R14, 0xf8, !PT ;  /* 0x0000000b0dff7212 */ /* 0x000fe4000782f80e */
[C---:B------:R-:W-:Y:S02]  /*19d0*/  LOP3.LUT P0, RZ, R12.reuse, 0x1, RZ, 0xc0, !PT ;  /* 0x000000010cff7812 */ /* 0x040fe4000780c0ff */
[----:B------:R-:W-:-:S04]  /*19e0*/  LOP3.LUT P2, RZ, R12, 0x2, RZ, 0xc0, !PT ;  /* 0x000000020cff7812 */ /* 0x000fc8000784c0ff */
[----:B------:R-:W-:Y:S02]  /*19f0*/  PLOP3.LUT P0, PT, P0, P1, P2, 0xe0, 0x0 ;  /* 0x000000000000781c */ /* 0x000fe40000703c20 */
[----:B------:R-:W-:Y:S02]  /*1a00*/  LOP3.LUT P1, RZ, R0, 0x7fffff, RZ, 0xc0, !PT ;  /* 0x007fffff00ff7812 */ /* 0x000fe4000782c0ff */
[----:B------:R-:W-:-:S05]  /*1a10*/  SEL R11, RZ, 0x1, !P0 ;  /* 0x00000001ff0b7807 */ /* 0x000fca0004000000 */
[----:B------:R-:W-:-:S05]  /*1a20*/  IMAD.MOV R11, RZ, RZ, -R11 ;  /* 0x000000ffff0b7224 */ /* 0x000fca00078e0a0b */
[----:B------:R-:W-:-:S13]  /*1a30*/  ISETP.GE.AND P0, PT, R11, RZ, PT ;  /* 0x000000ff0b00720c */ /* 0x000fda0003f06270 */
[----:B------:R-:W-:-:S04]  /*1a40*/  @!P0 VIADD R9, R9, 0x1 ;  /* 0x0000000109098836 */ /* 0x000fc80000000000 */
[----:B------:R-:W-:-:S05]  /*1a50*/  @!P1 IMAD.SHL.U32 R9, R9, 0x2, RZ ;  /* 0x0000000209099824 */ /* 0x000fca00078e00ff */
[----:B------:R-:W-:Y:S01]  /*1a60*/  LOP3.LUT R9, R9, 0x80000000, R0, 0xf8, !PT ;  /* 0x8000000009097812 */ /* 0x000fe200078ef800 */
[----:B------:R-:W-:Y:S06]  /*1a70*/  BRA `(.L_x_10) ;  /* 0x0000000000047947 */ /* 0x000fec0003800000 */
.L_x_11:
[----:B------:R0:W1:Y:S02]  /*1a80*/  MUFU.RCP R9, R0 ;  /* 0x0000000000097308 */ /* 0x0000640000001000 */
.L_x_10:
[----:B------:R-:W-:-:S04]  /*1a90*/  IMAD.MOV.U32 R11, RZ, RZ, 0x0 ;  /* 0x00000000ff0b7424 */ /* 0x000fc800078e00ff */
[----:B0123--:R-:W-:Y:S05]  /*1aa0*/  RET.REL.NODEC R10 `(_Z18grain_apply_kernelPKfPfiifffi) ;  /* 0xffffffe40a547950 */ /* 0x00ffea0003c3ffff */
        .weak           $__internal_1_$__cuda_sm3x_div_rn_noftz_f32_slowpath
        .type           $__internal_1_$__cuda_sm3x_div_rn_noftz_f32_slowpath,@function
        .size           $__internal_1_$__cuda_sm3x_div_rn_noftz_f32_slowpath,(.L_x_25 - $__internal_1_$__cuda_sm3x_div_rn_noftz_f32_slowpath)
$__internal_1_$__cuda_sm3x_div_rn_noftz_f32_slowpath:
[----:B------:R-:W-:Y:S01]  /*1ab0*/  SHF.R.U32.HI R14, RZ, 0x17, R3 ;  /* 0x00000017ff0e7819 */ /* 0x000fe20000011603 */
[----:B------:R-:W-:Y:S01]  /*1ac0*/  BSSY.RECONVERGENT B1, `(.L_x_12) ;  /* 0x0000062000017945 */ /* 0x000fe20003800200 */
[----:B------:R-:W-:Y:S02]  /*1ad0*/  SHF.R.U32.HI R13, RZ, 0x17, R0 ;  /* 0x00000017ff0d7819 */ /* 0x000fe40000011600 */
[----:B------:R-:W-:Y:S02]  /*1ae0*/  LOP3.LUT R14, R14, 0xff, RZ, 0xc0, !PT ;  /* 0x000000ff0e0e7812 */ /* 0x000fe400078ec0ff */
[----:B------:R-:W-:-:S03]  /*1af0*/  LOP3.LUT R15, R13, 0xff, RZ, 0xc0, !PT ;  /* 0x000000ff0d0f7812 */ /* 0x000fc600078ec0ff */
[----:B------:R-:W-:Y:S02]  /*1b00*/  VIADD R17, R14, 0xffffffff ;  /* 0xffffffff0e117836 */ /* 0x000fe40000000000 */
[----:B------:R-:W-:-:S03]  /*1b10*/  VIADD R16, R15, 0xffffffff ;  /* 0xffffffff0f107836 */ /* 0x000fc60000000000 */
[----:B------:R-:W-:-:S04]  /*1b20*/  ISETP.GT.U32.AND P0, PT, R17, 0xfd, PT ;  /* 0x000000fd1100780c */ /* 0x000fc80003f04070 */
[----:B------:R-:W-:-:S13]  /*1b30*/  ISETP.GT.U32.OR P0, PT, R16, 0xfd, P0 ;  /* 0x000000fd1000780c */ /* 0x000fda0000704470 */
[----:B------:R-:W-:Y:S01]  /*1b40*/  @!P0 IMAD.MOV.U32 R13, RZ, RZ, RZ ;  /* 0x000000ffff0d8224 */ /* 0x000fe200078e00ff */
[----:B------:R-:W-:Y:S06]  /*1b50*/  @!P0 BRA `(.L_x_13) ;  /* 0x00000000005c8947 */ /* 0x000fec0003800000 */
[----:B------:R-:W-:Y:S02]  /*1b60*/  FSETP.GTU.FTZ.AND P0, PT, |R0|, +INF , PT ;  /* 0x7f8000000000780b */ /* 0x000fe40003f1c200 */
[----:B------:R-:W-:-:S04]  /*1b70*/  FSETP.GTU.FTZ.AND P1, PT, |R3|, +INF , PT ;  /* 0x7f8000000300780b */ /* 0x000fc80003f3c200 */
[----:B------:R-:W-:-:S13]  /*1b80*/  PLOP3.LUT P0, PT, P0, P1, PT, 0xf8, 0x8f ;  /* 0x00000000008f781c */ /* 0x000fda0000703f70 */
[----:B------:R-:W-:Y:S05]  /*1b90*/  @P0 BRA `(.L_x_14) ;  /* 0x00000004004c0947 */ /* 0x000fea0003800000 */
[----:B------:R-:W-:-:S13]  /*1ba0*/  LOP3.LUT P0, RZ, R3, 0x7fffffff, R0, 0xc8, !PT ;  /* 0x7fffffff03ff7812 */ /* 0x000fda000780c800 */
[----:B------:R-:W-:Y:S05]  /*1bb0*/  @!P0 BRA `(.L_x_15) ;  /* 0x00000004003c8947 */ /* 0x000fea0003800000 */
[C---:B------:R-:W-:Y:S02]  /*1bc0*/  FSETP.NEU.FTZ.AND P0, PT, |R0|.reuse, +INF , PT ;  /* 0x7f8000000000780b */ /* 0x040fe40003f1d200 */
[----:B------:R-:W-:Y:S02]  /*1bd0*/  FSETP.NEU.FTZ.AND P2, PT, |R3|, +INF , PT ;  /* 0x7f8000000300780b */ /* 0x000fe40003f5d200 */
[----:B------:R-:W-:-:S11]  /*1be0*/  FSETP.NEU.FTZ.AND P1, PT, |R0|, +INF , PT ;  /* 0x7f8000000000780b */ /* 0x000fd60003f3d200 */
[----:B------:R-:W-:Y:S05]  /*1bf0*/  @!P2 BRA !P0, `(.L_x_15) ;  /* 0x00000004002ca947 */ /* 0x000fea0004000000 */
[----:B------:R-:W-:-:S04]  /*1c00*/  LOP3.LUT P0, RZ, R0, 0x7fffffff, RZ, 0xc0, !PT ;  /* 0x7fffffff00ff7812 */ /* 0x000fc8000780c0ff */
[----:B------:R-:W-:-:S13]  /*1c10*/  PLOP3.LUT P0, PT, P2, P0, PT, 0x2f, 0xf2 ;  /* 0x0000000000f2781c */ /* 0x000fda0001700577 */
[----:B------:R-:W-:Y:S05]  /*1c20*/  @P0 BRA `(.L_x_16) ;  /* 0x0000000400180947 */ /* 0x000fea0003800000 */
[----:B------:R-:W-:-:S04]  /*1c30*/  LOP3.LUT P0, RZ, R3, 0x7fffffff, RZ, 0xc0, !PT ;  /* 0x7fffffff03ff7812 */ /* 0x000fc8000780c0ff */
[----:B------:R-:W-:-:S13]  /*1c40*/  PLOP3.LUT P0, PT, P1, P0, PT, 0x2f, 0xf2 ;  /* 0x0000000000f2781c */ /* 0x000fda0000f00577 */
[----:B------:R-:W-:Y:S05]  /*1c50*/  @P0 BRA `(.L_x_17) ;  /* 0x0000000400000947 */ /* 0x000fea0003800000 */
[----:B------:R-:W-:Y:S02]  /*1c60*/  ISETP.GE.AND P0, PT, R16, RZ, PT ;  /* 0x000000ff1000720c */ /* 0x000fe40003f06270 */
[----:B------:R-:W-:-:S11]  /*1c70*/  ISETP.GE.AND P1, PT, R17, RZ, PT ;  /* 0x000000ff1100720c */ /* 0x000fd60003f26270 */
[----:B------:R-:W-:Y:S02]  /*1c80*/  @P0 IMAD.MOV.U32 R13, RZ, RZ, RZ ;  /* 0x000000ffff0d0224 */ /* 0x000fe400078e00ff */
[----:B------:R-:W-:Y:S01]  /*1c90*/  @!P0 FFMA R0, R0, 1.84467440737095516160e+19, RZ ;  /* 0x5f80000000008823 */ /* 0x000fe200000000ff */
[----:B------:R-:W-:Y:S02]  /*1ca0*/  @!P0 IMAD.MOV.U32 R13, RZ, RZ, -0x40 ;  /* 0xffffffc0ff0d8424 */ /* 0x000fe400078e00ff */
[----:B------:R-:W-:Y:S02]  /*1cb0*/  @!P1 FFMA R3, R3, 1.84467440737095516160e+19, RZ ;  /* 0x5f80000003039823 */ /* 0x000fe400000000ff */
[----:B------:R-:W-:-:S07]  /*1cc0*/  @!P1 VIADD R13, R13, 0x40 ;  /* 0x000000400d0d9836 */ /* 0x000fce0000000000 */
.L_x_13:
[----:B------:R-:W-:Y:S01]  /*1cd0*/  LEA R16, R14, 0xc0800000, 0x17 ;  /* 0xc08000000e107811 */ /* 0x000fe200078eb8ff */
[----:B------:R-:W-:Y:S01]  /*1ce0*/  VIADD R15, R15, 0xffffff81 ;  /* 0xffffff810f0f7836 */ /* 0x000fe20000000000 */
[----:B------:R-:W-:Y:S03]  /*1cf0*/  BSSY.RECONVERGENT B2, `(.L_x_18) ;  /* 0x0000035000027945 */ /* 0x000fe60003800200 */
[----:B------:R-:W-:Y:S02]  /*1d00*/  IMAD.IADD R16, R3, 0x1, -R16 ;  /* 0x0000000103107824 */ /* 0x000fe400078e0a10 */
[C---:B------:R-:W-:Y:S02]  /*1d10*/  IMAD R0, R15.reuse, -0x800000, R0 ;  /* 0xff8000000f007824 */ /* 0x040fe400078e0200 */
[----:B------:R0:W1:Y:S01]  /*1d20*/  MUFU.RCP R3, R16 ;  /* 0x0000001000037308 */ /* 0x0000620000001000 */
[----:B------:R-:W-:Y:S01]  /*1d30*/  FADD.FTZ R17, -R16, -RZ ;  /* 0x800000ff10117221 */ /* 0x000fe20000010100 */
[----:B0-----:R-:W-:-:S05]  /*1d40*/  IADD3 R16, PT, PT, R15, 0x7f, -R14 ;  /* 0x0000007f0f107810 */ /* 0x001fca0007ffe80e */
[----:B------:R-:W-:Y:S02]  /*1d50*/  IMAD.IADD R13, R16, 0x1, R13 ;  /* 0x00000001100d7824 */ /* 0x000fe400078e020d */
[----:B-1----:R-:W-:-:S04]  /*1d60*/  FFMA R18, R3, R17, 1 ;  /* 0x3f80000003127423 */ /* 0x002fc80000000011 */
[----:B------:R-:W-:-:S04]  /*1d70*/  FFMA R3, R3, R18, R3 ;  /* 0x0000001203037223 */ /* 0x000fc80000000003 */
[----:B------:R-:W-:-:S04]  /*1d80*/  FFMA R18, R0, R3, RZ ;  /* 0x0000000300127223 */ /* 0x000fc800000000ff */
[----:B------:R-:W-:-:S04]  /*1d90*/  FFMA R19, R17, R18, R0 ;  /* 0x0000001211137223 */ /* 0x000fc80000000000 */
[----:B------:R-:W-:-:S04]  /*1da0*/  FFMA R18, R3, R19, R18 ;  /* 0x0000001303127223 */ /* 0x000fc80000000012 */
[----:B------:R-:W-:-:S04]  /*1db0*/  FFMA R17, R17, R18, R0 ;  /* 0x0000001211117223 */ /* 0x000fc80000000000 */
[----:B------:R-:W-:-:S05]  /*1dc0*/  FFMA R0, R3, R17, R18 ;  /* 0x0000001103007223 */ /* 0x000fca0000000012 */
[----:B------:R-:W-:-:S04]  /*1dd0*/  SHF.R.U32.HI R14, RZ, 0x17, R0 ;  /* 0x00000017ff0e7819 */ /* 0x000fc80000011600 */
[----:B------:R-:W-:-:S05]  /*1de0*/  LOP3.LUT R14, R14, 0xff, RZ, 0xc0, !PT ;  /* 0x000000ff0e0e7812 */ /* 0x000fca00078ec0ff */
[----:B------:R-:W-:-:S04]  /*1df0*/  IMAD.IADD R19, R14, 0x1, R13 ;  /* 0x000000010e137824 */ /* 0x000fc800078e020d */
[----:B------:R-:W-:-:S05]  /*1e00*/  VIADD R14, R19, 0xffffffff ;  /* 0xffffffff130e7836 */ /* 0x000fca0000000000 */
[----:B------:R-:W-:-:S13]  /*1e10*/  ISETP.GE.U32.AND P0, PT, R14, 0xfe, PT ;  /* 0x000000fe0e00780c */ /* 0x000fda0003f06070 */
[----:B------:R-:W-:Y:S05]  /*1e20*/  @!P0 BRA `(.L_x_19) ;  /* 0x0000000000808947 */ /* 0x000fea0003800000 */
[----:B------:R-:W-:-:S13]  /*1e30*/  ISETP.GT.AND P0, PT, R19, 0xfe, PT ;  /* 0x000000fe1300780c */ /* 0x000fda0003f04270 */
[----:B------:R-:W-:Y:S05]  /*1e40*/  @P0 BRA `(.L_x_20) ;  /* 0x00000000006c0947 */ /* 0x000fea0003800000 */
[----:B------:R-:W-:-:S13]  /*1e50*/  ISETP.GE.AND P0, PT, R19, 0x1, PT ;  /* 0x000000011300780c */ /* 0x000fda0003f06270 */
[----:B------:R-:W-:Y:S05]  /*1e60*/  @P0 BRA `(.L_x_21) ;  /* 0x0000000000740947 */ /* 0x000fea0003800000 */
[----:B------:R-:W-:Y:S02]  /*1e70*/  ISETP.GE.AND P0, PT, R19, -0x18, PT ;  /* 0xffffffe81300780c */ /* 0x000fe40003f06270 */
[----:B------:R-:W-:-:S11]  /*1e80*/  LOP3.LUT R0, R0, 0x80000000, RZ, 0xc0, !PT ;  /* 0x8000000000007812 */ /* 0x000fd600078ec0ff */
[----:B------:R-:W-:Y:S05]  /*1e90*/  @!P0 BRA `(.L_x_21) ;  /* 0x0000000000688947 */ /* 0x000fea0003800000 */
[-CC-:B------:R-:W-:Y:S01]  /*1ea0*/  FFMA.RZ R13, R3, R17.reuse, R18.reuse ;  /* 0x00000011030d7223 */ /* 0x180fe2000000c012 */
[----:B------:R-:W-:Y:S02]  /*1eb0*/  VIADD R16, R19, 0x20 ;  /* 0x0000002013107836 */ /* 0x000fe40000000000 */
[-CC-:B------:R-:W-:Y:S01]  /*1ec0*/  FFMA.RM R14, R3, R17.reuse, R18.reuse ;  /* 0x00000011030e7223 */ /* 0x180fe20000004012 */
[----:B------:R-:W-:Y:S02]  /*1ed0*/  ISETP.NE.AND P2, PT, R19, RZ, PT ;  /* 0x000000ff1300720c */ /* 0x000fe40003f45270 */
[----:B------:R-:W-:Y:S01]  /*1ee0*/  LOP3.LUT R15, R13, 0x7fffff, RZ, 0xc0, !PT ;  /* 0x007fffff0d0f7812 */ /* 0x000fe200078ec0ff */
[----:B------:R-:W-:Y:S01]  /*1ef0*/  FFMA.RP R13, R3, R17, R18 ;  /* 0x00000011030d7223 */ /* 0x000fe20000008012 */
[----:B------:R-:W-:Y:S01]  /*1f00*/  IMAD.MOV R3, RZ, RZ, -R19 ;  /* 0x000000ffff037224 */ /* 0x000fe200078e0a13 */
[----:B------:R-:W-:Y:S02]  /*1f10*/  ISETP.NE.AND P1, PT, R19, RZ, PT ;  /* 0x000000ff1300720c */ /* 0x000fe40003f25270 */
[----:B------:R-:W-:-:S02]  /*1f20*/  LOP3.LUT R15, R15, 0x800000, RZ, 0xfc, !PT ;  /* 0x008000000f0f7812 */ /* 0x000fc400078efcff */
[----:B------:R-:W-:Y:S02]  /*1f30*/  FSETP.NEU.FTZ.AND P0, PT, R13, R14, PT ;  /* 0x0000000e0d00720b */ /* 0x000fe40003f1d000 */
[----:B------:R-:W-:Y:S02]  /*1f40*/  SHF.L.U32 R16, R15, R16, RZ ;  /* 0x000000100f107219 */ /* 0x000fe400000006ff */
[----:B------:R-:W-:Y:S02]  /*1f50*/  SEL R14, R3, RZ, P2 ;  /* 0x000000ff030e7207 */ /* 0x000fe40001000000 */
[----:B------:R-:W-:Y:S02]  /*1f60*/  ISETP.NE.AND P1, PT, R16, RZ, P1 ;  /* 0x000000ff1000720c */ /* 0x000fe40000f25270 */
[----:B------:R-:W-:Y:S02]  /*1f70*/  SHF.R.U32.HI R14, RZ, R14, R15 ;  /* 0x0000000eff0e7219 */ /* 0x000fe4000001160f */
[----:B------:R-:W-:-:S02]  /*1f80*/  PLOP3.LUT P0, PT, P0, P1, PT, 0xf8, 0x8f ;  /* 0x00000000008f781c */ /* 0x000fc40000703f70 */
[----:B------:R-:W-:Y:S02]  /*1f90*/  SHF.R.U32.HI R16, RZ, 0x1, R14 ;  /* 0x00000001ff107819 */ /* 0x000fe4000001160e */
[----:B------:R-:W-:-:S04]  /*1fa0*/  SEL R3, RZ, 0x1, !P0 ;  /* 0x00000001ff037807 */ /* 0x000fc80004000000 */
[----:B------:R-:W-:-:S04]  /*1fb0*/  LOP3.LUT R3, R3, 0x1, R16, 0xf8, !PT ;  /* 0x0000000103037812 */ /* 0x000fc800078ef810 */
[----:B------:R-:W-:-:S05]  /*1fc0*/  LOP3.LUT R3, R3, R14, RZ, 0xc0, !PT ;  /* 0x0000000e03037212 */ /* 0x000fca00078ec0ff */
[----:B------:R-:W-:-:S05]  /*1fd0*/  IMAD.IADD R3, R16, 0x1, R3 ;  /* 0x0000000110037824 */ /* 0x000fca00078e0203 */
[----:B------:R-:W-:Y:S01]  /*1fe0*/  LOP3.LUT R0, R3, R0, RZ, 0xfc, !PT ;  /* 0x0000000003007212 */ /* 0x000fe200078efcff */
[----:B------:R-:W-:Y:S06]  /*1ff0*/  BRA `(.L_x_21) ;  /* 0x0000000000107947 */ /* 0x000fec0003800000 */
.L_x_20:
[----:B------:R-:W-:-:S04]  /*2000*/  LOP3.LUT R0, R0, 0x80000000, RZ, 0xc0, !PT ;  /* 0x8000000000007812 */ /* 0x000fc800078ec0ff */
[----:B------:R-:W-:Y:S01]  /*2010*/  LOP3.LUT R0, R0, 0x7f800000, RZ, 0xfc, !PT ;  /* 0x7f80000000007812 */ /* 0x000fe200078efcff */
[----:B------:R-:W-:Y:S06]  /*2020*/  BRA `(.L_x_21) ;  /* 0x0000000000047947 */ /* 0x000fec0003800000 */
.L_x_19:
[----:B------:R-:W-:-:S07]  /*2030*/  IMAD R0, R13, 0x800000, R0 ;  /* 0x008000000d007824 */ /* 0x000fce00078e0200 */
.L_x_21:
[----:B------:R-:W-:Y:S05]  /*2040*/  BSYNC.RECONVERGENT B2 ;  /* 0x0000000000027941 */ /* 0x000fea0003800200 */
.L_x_18:
[----:B------:R-:W-:Y:S05]  /*2050*/  BRA `(.L_x_22) ;  /* 0x0000000000207947 */ /* 0x000fea0003800000 */
.L_x_17:
[----:B------:R-:W-:-:S04]  /*2060*/  LOP3.LUT R0, R3, 0x80000000, R0, 0x48, !PT ;  /* 0x8000000003007812 */ /* 0x000fc800078e4800 */
[----:B------:R-:W-:Y:S01]  /*2070*/  LOP3.LUT R0, R0, 0x7f800000, RZ, 0xfc, !PT ;  /* 0x7f80000000007812 */ /* 0x000fe200078efcff */
[----:B------:R-:W-:Y:S06]  /*2080*/  BRA `(.L_x_22) ;  /* 0x0000000000147947 */ /* 0x000fec0003800000 */
.L_x_16:
[----:B------:R-:W-:Y:S01]  /*2090*/  LOP3.LUT R0, R3, 0x80000000, R0, 0x48, !PT ;  /* 0x8000000003007812 */ /* 0x000fe200078e4800 */
[----:B------:R-:W-:Y:S06]  /*20a0*/  BRA `(.L_x_22) ;  /* 0x00000000000c7947 */ /* 0x000fec0003800000 */
.L_x_15:
[----:B------:R-:W0:Y:S01]  /*20b0*/  MUFU.RSQ R0, -QNAN ;  /* 0xffc0000000007908 */ /* 0x000e220000001400 */
[----:B------:R-:W-:Y:S05]  /*20c0*/  BRA `(.L_x_22) ;  /* 0x0000000000047947 */ /* 0x000fea0003800000 */
.L_x_14:
[----:B------:R-:W-:-:S07]  /*20d0*/  FADD.FTZ R0, R0, R3 ;  /* 0x0000000300007221 */ /* 0x000fce0000010000 */
.L_x_22:
[----:B------:R-:W-:Y:S05]  /*20e0*/  BSYNC.RECONVERGENT B1 ;  /* 0x0000000000017941 */ /* 0x000fea0003800200 */
.L_x_12:
[----:B------:R-:W-:-:S04]  /*20f0*/  IMAD.MOV.U32 R13, RZ, RZ, 0x0 ;  /* 0x00000000ff0d7424 */ /* 0x000fc800078e00ff */
[----:B0-----:R-:W-:Y:S05]  /*2100*/  RET.REL.NODEC R12 `(_Z18grain_apply_kernelPKfPfiifffi) ;  /* 0xffffffdc0cbc7950 */ /* 0x001fea0003c3ffff */
.L_x_23:
[----:B------:R-:W-:-:S00]  /*2110*/  BRA `(.L_x_23) ;  /* 0xfffffffc00fc7947 */ /* 0x000fc0000383ffff */
[----:B------:R-:W-:-:S00]  /*2120*/  NOP ;  /* 0x0000000000007918 */ /* 0x000fc00000000000 */
        /* <DEDUP_REMOVED lines=13> */
.L_x_25:


//--------------------- .nv.shared.reserved.0     --------------------------
	.section	.nv.shared.reserved.0,"aw",@nobits
	.weak		__nv_reservedSMEM_offset_0_alias
	.size		__nv_reservedSMEM_offset_0_alias, 0, 64
	.other		__nv_reservedSMEM_offset_0_alias,@"STO_CUDA_RESERVED_SHARED STV_DEFAULT"
__nv_reservedSMEM_offset_0_alias:
	.zero		0
	.zero		64


//--------------------- .nv.constant0._Z18grain_apply_kernelPKfPfiifffi --------------------------
	.section	.nv.constant0._Z18grain_apply_kernelPKfPfiifffi,"a",@progbits
	.sectionflags	@""
	.align	4
.nv.constant0._Z18grain_apply_kernelPKfPfiifffi:
	.zero		936


//--------------------- SYMBOLS --------------------------

	.type		.nv.reservedSmem.offset0,@object
	.size		.nv.reservedSmem.offset0,0x4
